// auto-generated by cutlass_sweep.gemm — config: {"arch": "sm_100", "cluster_m": 4, "cluster_n": 2, "dtype": "fp32", "dtype_b": "fp32", "layout": "nt", "stages": 0, "tile_k": 32, "tile_m": 64, "tile_n": 64}
#include "cutlass/cutlass.h"
#include "cutlass/gemm/collective/collective_builder.hpp"
#include "cutlass/gemm/device/gemm_universal_adapter.h"
#include "cutlass/gemm/kernel/gemm_universal.hpp"
#include "cutlass/epilogue/collective/collective_builder.hpp"

using ElemA = float;
using ElemB = float;
using ElemCD = float;
using Acc  = float;
using TileShape    = cute::Shape<cute::_64, cute::_64, cute::_32>;
using ClusterShape = cute::Shape<cute::_4, cute::_2, cute::_1>;

using CollectiveEpilogue = typename cutlass::epilogue::collective::CollectiveBuilder<
    cutlass::arch::Sm100, cutlass::arch::OpClassTensorOp,
    TileShape, ClusterShape,
    cutlass::epilogue::collective::EpilogueTileAuto,
    Acc, Acc,
    ElemCD, cutlass::layout::RowMajor, 128 / cutlass::sizeof_bits<ElemCD>::value,
    ElemCD, cutlass::layout::RowMajor, 128 / cutlass::sizeof_bits<ElemCD>::value,
    cutlass::epilogue::collective::EpilogueScheduleAuto
  >::CollectiveOp;

using CollectiveMainloop = typename cutlass::gemm::collective::CollectiveBuilder<
    cutlass::arch::Sm100, cutlass::arch::OpClassTensorOp,
    ElemA, cutlass::layout::RowMajor, 128 / cutlass::sizeof_bits<ElemA>::value,
    ElemB, cutlass::layout::ColumnMajor, 128 / cutlass::sizeof_bits<ElemB>::value,
    Acc,
    TileShape, ClusterShape,
    cutlass::gemm::collective::StageCountAutoCarveout<static_cast<int>(sizeof(typename CollectiveEpilogue::SharedStorage))>,
    cutlass::gemm::collective::KernelScheduleAuto
  >::CollectiveOp;

using GemmKernel = cutlass::gemm::kernel::GemmUniversal<
    cute::Shape<int,int,int,int>,
    CollectiveMainloop,
    CollectiveEpilogue
>;
using Gemm = cutlass::gemm::device::GemmUniversalAdapter<GemmKernel>;

// Force the device kernel symbol into the cubin without needing a host main.
auto* _anchor = &cutlass::device_kernel<GemmKernel>;


// ===== COMPILED SASS (sm_100a) =====

	.target	sm_100a

	.elftype	@"ET_EXEC"


//--------------------- .note.nv.tkinfo           --------------------------
	.section	.note.nv.tkinfo,"",@"SHT_NOTE"
	.sectionflags	@"SHF_NOTE_NV_TKINFO"
	.tkinfo
        /*0018*/ 	.word	0x00000002
        /*0030*/ 	.string	""
        /*0030*/ 	.string	"ptxas"
        /*0030*/ 	.string	"Cuda compilation tools, release 13.0, V13.0.88"
        /*0030*/ 	.string	"Build cuda_13.0.r13.0/compiler.36424714_0"
        /*0030*/ 	.string	"-arch sm_100a -m 64 "



//--------------------- .note.nv.cuinfo           --------------------------
	.section	.note.nv.cuinfo,"",@"SHT_NOTE"
	.sectionflags	@"SHF_NOTE_NV_CUINFO"
        /*0018*/ 	.short	0x0002
        /*001a*/ 	.short	0x0064
        /*001c*/ 	.short	0x0082
	.zero		2


//--------------------- .nv.info                  --------------------------
	.section	.nv.info,"",@"SHT_CUDA_INFO"
	.align	4


	//----- nvinfo : EIATTR_REGCOUNT
	.align		4
        /*0000*/ 	.byte	0x04, 0x2f
        /*0002*/ 	.short	(.L_19 - .L_18)
	.align		4
.L_18:
        /*0004*/ 	.word	index@(_ZN7cutlass13device_kernelINS_4gemm6kernel13GemmUniversalIN4cute5tupleIJiiiiEEENS1_10collective13CollectiveMmaINS1_35MainloopSm100TmaUmmaWarpSpecializedILi12ELi2ELi4ENS5_IJNS4_1CILi4EEENSA_ILi2EEENSA_ILi1EEEEEEEENS5_IJNSA_ILi64EEESG_NSA_ILi32EEEEEEfNS5_IJlSD_lEEEfSJ_NS4_8TiledMMAINS4_8MMA_AtomIJNS4_17SM100_MMA_TF32_SSINS_10tfloat32_tESN_fLi64ELi64ELNS4_4UMMA5MajorE0ELSP_0ELNSO_7ScaleInE0ELSQ_0EEEEEENS4_6LayoutINS5_IJSD_SD_SD_EEENS5_IJNSA_ILi0EEESV_SV_EEEEENS5_IJNS4_10UnderscoreESY_SY_EEEEENS4_23SM90_TMA_LOAD_MULTICASTENS4_14ComposedLayoutINS4_7SwizzleILi3ELi4ELi3EEENS4_18smem_ptr_flag_bitsILi32EEENST_INS5_IJNSA_ILi8EEESH_EEENS5_IJSH_SD_EEEEEEEvNS4_8identityES11_S1B_vS1C_EENS_8epilogue10collective18CollectiveEpilogueINS1E_23Sm100TmaWarpSpecializedILi3ELi2ELi16ELb1ELb0EEEJSI_NS5_IJNST_ISG_SD_EENST_ISH_SD_EEEEEfSJ_fSJ_NS1E_6fusion15FusionCallbacksIS1I_NS1M_17LinearCombinationIffffLNS_15FloatRoundStyleE2EEESI_S1L_JEEENS4_5SM1004TMEM4LOAD26SM100_TMEM_LOAD_16dp128b8xENS4_13SM90_TMA_LOADES1B_NS4_17SM75_U32x4_LDSM_NENS4_14SM90_TMA_STOREES1B_NS4_17SM90_U32x4_STSM_NENS4_39AutoVectorizingCopyWithAssumedAlignmentILi128EEEEEEvvEEEEvNT_6ParamsE)
        /*0008*/ 	.word	0x0000004f


	//----- nvinfo : EIATTR_FRAME_SIZE
	.align		4
.L_19:
        /*000c*/ 	.byte	0x04, 0x11
        /*000e*/ 	.short	(.L_21 - .L_20)
	.align		4
.L_20:
        /*0010*/ 	.word	index@($__internal_2_$__cuda_sm10x_tcgen05_guardrail_trap_unallocated_columns_being_dealloced)
        /*0014*/ 	.word	0x00000000


	//----- nvinfo : EIATTR_FRAME_SIZE
	.align		4
.L_21:
        /*0018*/ 	.byte	0x04, 0x11
        /*001a*/ 	.short	(.L_23 - .L_22)
	.align		4
.L_22:
        /*001c*/ 	.word	index@($__internal_1_$__cuda_sm10x_tcgen05_guardrail_trap_phase_invalid_during_alloc)
        /*0020*/ 	.word	0x00000000


	//----- nvinfo : EIATTR_FRAME_SIZE
	.align		4
.L_23:
        /*0024*/ 	.byte	0x04, 0x11
        /*0026*/ 	.short	(.L_25 - .L_24)
	.align		4
.L_24:
        /*0028*/ 	.word	index@($__internal_0_$__cuda_sm10x_tcgen05_guardrail_trap_col_being_dealloced_not_returned_by_alloc)
        /*002c*/ 	.word	0x00000000


	//----- nvinfo : EIATTR_FRAME_SIZE
	.align		4
.L_25:
        /*0030*/ 	.byte	0x04, 0x11
        /*0032*/ 	.short	(.L_27 - .L_26)
	.align		4
.L_26:
        /*0034*/ 	.word	index@(_ZN7cutlass13device_kernelINS_4gemm6kernel13GemmUniversalIN4cute5tupleIJiiiiEEENS1_10collective13CollectiveMmaINS1_35MainloopSm100TmaUmmaWarpSpecializedILi12ELi2ELi4ENS5_IJNS4_1CILi4EEENSA_ILi2EEENSA_ILi1EEEEEEEENS5_IJNSA_ILi64EEESG_NSA_ILi32EEEEEEfNS5_IJlSD_lEEEfSJ_NS4_8TiledMMAINS4_8MMA_AtomIJNS4_17SM100_MMA_TF32_SSINS_10tfloat32_tESN_fLi64ELi64ELNS4_4UMMA5MajorE0ELSP_0ELNSO_7ScaleInE0ELSQ_0EEEEEENS4_6LayoutINS5_IJSD_SD_SD_EEENS5_IJNSA_ILi0EEESV_SV_EEEEENS5_IJNS4_10UnderscoreESY_SY_EEEEENS4_23SM90_TMA_LOAD_MULTICASTENS4_14ComposedLayoutINS4_7SwizzleILi3ELi4ELi3EEENS4_18smem_ptr_flag_bitsILi32EEENST_INS5_IJNSA_ILi8EEESH_EEENS5_IJSH_SD_EEEEEEEvNS4_8identityES11_S1B_vS1C_EENS_8epilogue10collective18CollectiveEpilogueINS1E_23Sm100TmaWarpSpecializedILi3ELi2ELi16ELb1ELb0EEEJSI_NS5_IJNST_ISG_SD_EENST_ISH_SD_EEEEEfSJ_fSJ_NS1E_6fusion15FusionCallbacksIS1I_NS1M_17LinearCombinationIffffLNS_15FloatRoundStyleE2EEESI_S1L_JEEENS4_5SM1004TMEM4LOAD26SM100_TMEM_LOAD_16dp128b8xENS4_13SM90_TMA_LOADES1B_NS4_17SM75_U32x4_LDSM_NENS4_14SM90_TMA_STOREES1B_NS4_17SM90_U32x4_STSM_NENS4_39AutoVectorizingCopyWithAssumedAlignmentILi128EEEEEEvvEEEEvNT_6ParamsE)
        /*0038*/ 	.word	0x00000000


	//----- nvinfo : EIATTR_MIN_STACK_SIZE
	.align		4
.L_27:
        /*003c*/ 	.byte	0x04, 0x12
        /*003e*/ 	.short	(.L_29 - .L_28)
	.align		4
.L_28:
        /*0040*/ 	.word	index@(_ZN7cutlass13device_kernelINS_4gemm6kernel13GemmUniversalIN4cute5tupleIJiiiiEEENS1_10collective13CollectiveMmaINS1_35MainloopSm100TmaUmmaWarpSpecializedILi12ELi2ELi4ENS5_IJNS4_1CILi4EEENSA_ILi2EEENSA_ILi1EEEEEEEENS5_IJNSA_ILi64EEESG_NSA_ILi32EEEEEEfNS5_IJlSD_lEEEfSJ_NS4_8TiledMMAINS4_8MMA_AtomIJNS4_17SM100_MMA_TF32_SSINS_10tfloat32_tESN_fLi64ELi64ELNS4_4UMMA5MajorE0ELSP_0ELNSO_7ScaleInE0ELSQ_0EEEEEENS4_6LayoutINS5_IJSD_SD_SD_EEENS5_IJNSA_ILi0EEESV_SV_EEEEENS5_IJNS4_10UnderscoreESY_SY_EEEEENS4_23SM90_TMA_LOAD_MULTICASTENS4_14ComposedLayoutINS4_7SwizzleILi3ELi4ELi3EEENS4_18smem_ptr_flag_bitsILi32EEENST_INS5_IJNSA_ILi8EEESH_EEENS5_IJSH_SD_EEEEEEEvNS4_8identityES11_S1B_vS1C_EENS_8epilogue10collective18CollectiveEpilogueINS1E_23Sm100TmaWarpSpecializedILi3ELi2ELi16ELb1ELb0EEEJSI_NS5_IJNST_ISG_SD_EENST_ISH_SD_EEEEEfSJ_fSJ_NS1E_6fusion15FusionCallbacksIS1I_NS1M_17LinearCombinationIffffLNS_15FloatRoundStyleE2EEESI_S1L_JEEENS4_5SM1004TMEM4LOAD26SM100_TMEM_LOAD_16dp128b8xENS4_13SM90_TMA_LOADES1B_NS4_17SM75_U32x4_LDSM_NENS4_14SM90_TMA_STOREES1B_NS4_17SM90_U32x4_STSM_NENS4_39AutoVectorizingCopyWithAssumedAlignmentILi128EEEEEEvvEEEEvNT_6ParamsE)
        /*0044*/ 	.word	0x00000000
.L_29:


//--------------------- .nv.compat                --------------------------
	.section	.nv.compat,"",@"SHT_CUDA_COMPAT_INFO"
	.align	4
        /*0000*/ 	.byte	0x02, 0x09, 0x01, 0x00, 0x02, 0x02, 0x02, 0x00, 0x02, 0x05, 0x05, 0x00, 0x03, 0x07, 0x01, 0x01
        /*0010*/ 	.byte	0x02, 0x03, 0x01, 0x00, 0x02, 0x06, 0x01, 0x00, 0x04, 0x0b, 0x08, 0x00, 0x09, 0x00, 0x00, 0x00
        /*0020*/ 	.byte	0x00, 0x00, 0x00, 0x00


//--------------------- .nv.info._ZN7cutlass13device_kernelINS_4gemm6kernel13GemmUniversalIN4cute5tupleIJiiiiEEENS1_10collective13CollectiveMmaINS1_35MainloopSm100TmaUmmaWarpSpecializedILi12ELi2ELi4ENS5_IJNS4_1CILi4EEENSA_ILi2EEENSA_ILi1EEEEEEEENS5_IJNSA_ILi64EEESG_NSA_ILi32EEEEEEfNS5_IJlSD_lEEEfSJ_NS4_8TiledMMAINS4_8MMA_AtomIJNS4_17SM100_MMA_TF32_SSINS_10tfloat32_tESN_fLi64ELi64ELNS4_4UMMA5MajorE0ELSP_0ELNSO_7ScaleInE0ELSQ_0EEEEEENS4_6LayoutINS5_IJSD_SD_SD_EEENS5_IJNSA_ILi0EEESV_SV_EEEEENS5_IJNS4_10UnderscoreESY_SY_EEEEENS4_23SM90_TMA_LOAD_MULTICASTENS4_14ComposedLayoutINS4_7SwizzleILi3ELi4ELi3EEENS4_18smem_ptr_flag_bitsILi32EEENST_INS5_IJNSA_ILi8EEESH_EEENS5_IJSH_SD_EEEEEEEvNS4_8identityES11_S1B_vS1C_EENS_8epilogue10collective18CollectiveEpilogueINS1E_23Sm100TmaWarpSpecializedILi3ELi2ELi16ELb1ELb0EEEJSI_NS5_IJNST_ISG_SD_EENST_ISH_SD_EEEEEfSJ_fSJ_NS1E_6fusion15FusionCallbacksIS1I_NS1M_17LinearCombinationIffffLNS_15FloatRoundStyleE2EEESI_S1L_JEEENS4_5SM1004TMEM4LOAD26SM100_TMEM_LOAD_16dp128b8xENS4_13SM90_TMA_LOADES1B_NS4_17SM75_U32x4_LDSM_NENS4_14SM90_TMA_STOREES1B_NS4_17SM90_U32x4_STSM_NENS4_39AutoVectorizingCopyWithAssumedAlignmentILi128EEEEEEvvEEEEvNT_6ParamsE --------------------------
	.section	.nv.info._ZN7cutlass13device_kernelINS_4gemm6kernel13GemmUniversalIN4cute5tupleIJiiiiEEENS1_10collective13CollectiveMmaINS1_35MainloopSm100TmaUmmaWarpSpecializedILi12ELi2ELi4ENS5_IJNS4_1CILi4EEENSA_ILi2EEENSA_ILi1EEEEEEEENS5_IJNSA_ILi64EEESG_NSA_ILi32EEEEEEfNS5_IJlSD_lEEEfSJ_NS4_8TiledMMAINS4_8MMA_AtomIJNS4_17SM100_MMA_TF32_SSINS_10tfloat32_tESN_fLi64ELi64ELNS4_4UMMA5MajorE0ELSP_0ELNSO_7ScaleInE0ELSQ_0EEEEEENS4_6LayoutINS5_IJSD_SD_SD_EEENS5_IJNSA_ILi0EEESV_SV_EEEEENS5_IJNS4_10UnderscoreESY_SY_EEEEENS4_23SM90_TMA_LOAD_MULTICASTENS4_14ComposedLayoutINS4_7SwizzleILi3ELi4ELi3EEENS4_18smem_ptr_flag_bitsILi32EEENST_INS5_IJNSA_ILi8EEESH_EEENS5_IJSH_SD_EEEEEEEvNS4_8identityES11_S1B_vS1C_EENS_8epilogue10collective18CollectiveEpilogueINS1E_23Sm100TmaWarpSpecializedILi3ELi2ELi16ELb1ELb0EEEJSI_NS5_IJNST_ISG_SD_EENST_ISH_SD_EEEEEfSJ_fSJ_NS1E_6fusion15FusionCallbacksIS1I_NS1M_17LinearCombinationIffffLNS_15FloatRoundStyleE2EEESI_S1L_JEEENS4_5SM1004TMEM4LOAD26SM100_TMEM_LOAD_16dp128b8xENS4_13SM90_TMA_LOADES1B_NS4_17SM75_U32x4_LDSM_NENS4_14SM90_TMA_STOREES1B_NS4_17SM90_U32x4_STSM_NENS4_39AutoVectorizingCopyWithAssumedAlignmentILi128EEEEEEvvEEEEvNT_6ParamsE,"",@"SHT_CUDA_INFO"
	.sectionflags	@""
	.align	4


	//----- nvinfo : EIATTR_CUDA_API_VERSION
	.align		4
        /*0000*/ 	.byte	0x04, 0x37
        /*0002*/ 	.short	(.L_31 - .L_30)
.L_30:
        /*0004*/ 	.word	0x00000082


	//----- nvinfo : EIATTR_KPARAM_INFO
	.align		4
.L_31:
        /*0008*/ 	.byte	0x04, 0x17
        /*000a*/ 	.short	(.L_33 - .L_32)
.L_32:
        /*000c*/ 	.word	0x00000000
        /*0010*/ 	.short	0x0000
        /*0012*/ 	.short	0x0000
        /*0014*/ 	.byte	0x00, 0xf0, 0x01, 0x20


	//----- nvinfo : EIATTR_AT_ENTRY_FRAGMENTS
	.align		4
.L_33:
        /*0018*/ 	.byte	0x04, 0x4f
        /*001a*/ 	.short	(.L_35 - .L_34)


	//   ....[0]....
.L_34:
        /*001c*/ 	.word	0x00000006


	//----- nvinfo : EIATTR_RESERVED_SMEM_USED
	.align		4
.L_35:
        /*0020*/ 	.byte	0x01, 0x41
	.zero		2


	//----- nvinfo : EIATTR_SPARSE_MMA_MASK
	.align		4
        /*0024*/ 	.byte	0x03, 0x50
        /*0026*/ 	.short	0x0000


	//----- nvinfo : EIATTR_TCGEN05_1CTA_USED
	.align		4
        /*0028*/ 	.byte	0x01, 0x51
	.zero		2


	//----- nvinfo : EIATTR_MAXREG_COUNT
	.align		4
        /*002c*/ 	.byte	0x03, 0x1b
        /*002e*/ 	.short	0x00ff


	//----- nvinfo : EIATTR_NUM_BARRIERS
	.align		4
        /*0030*/ 	.byte	0x02, 0x4c
        /*0032*/ 	.byte	0x07
	.zero		1


	//----- nvinfo : EIATTR_EXTERNS
	.align		4
        /*0034*/ 	.byte	0x04, 0x0f
        /*0036*/ 	.short	(.L_37 - .L_36)


	//   ....[0]....
	.align		4
.L_36:
        /*0038*/ 	.word	index@(__assertfail)


	//----- nvinfo : EIATTR_MERCURY_ISA_VERSION
	.align		4
.L_37:
        /*003c*/ 	.byte	0x03, 0x5f
        /*003e*/ 	.short	0x0101


	//----- nvinfo : EIATTR_INT_WARP_WIDE_INSTR_OFFSETS
	.align		4
        /*0040*/ 	.byte	0x04, 0x31
        /*0042*/ 	.short	(.L_39 - .L_38)


	//   ....[0]....
.L_38:
        /*0044*/ 	.word	0x00004520


	//   ....[1]....
        /*0048*/ 	.word	0x00004550


	//   ....[2]....
        /*004c*/ 	.word	0x00004570


	//   ....[3]....
        /*0050*/ 	.word	0x00005140


	//   ....[4]....
        /*0054*/ 	.word	0x000051c0


	//   ....[5]....
        /*0058*/ 	.word	0x000052c0


	//   ....[6]....
        /*005c*/ 	.word	0x000053d0


	//----- nvinfo : EIATTR_COOP_GROUP_MASK_REGIDS
	.align		4
.L_39:
        /*0060*/ 	.byte	0x04, 0x29
        /*0062*/ 	.short	(.L_41 - .L_40)


	//   ....[0]....
.L_40:
        /*0064*/ 	.word	0xffffffff


	//   ....[1]....
        /*0068*/ 	.word	0xffffffff


	//   ....[2]....
        /*006c*/ 	.word	0xffffffff


	//   ....[3]....
        /*0070*/ 	.word	0xffffffff


	//   ....[4]....
        /*0074*/ 	.word	0xffffffff


	//   ....[5]....
        /*0078*/ 	.word	0xffffffff


	//   ....[6]....
        /*007c*/ 	.word	0xffffffff


	//   ....[7]....
        /*0080*/ 	.word	0xffffffff


	//   ....[8]....
        /*0084*/ 	.word	0xffffffff


	//   ....[9]....
        /*0088*/ 	.word	0xffffffff


	//   ....[10]....
        /*008c*/ 	.word	0xffffffff


	//   ....[11]....
        /*0090*/ 	.word	0xffffffff


	//   ....[12]....
        /*0094*/ 	.word	0xffffffff


	//   ....[13]....
        /*0098*/ 	.word	0xffffffff


	//----- nvinfo : EIATTR_COOP_GROUP_INSTR_OFFSETS
	.align		4
.L_41:
        /*009c*/ 	.byte	0x04, 0x28
        /*009e*/ 	.short	(.L_43 - .L_42)


	//   ....[0]....
.L_42:
        /*00a0*/ 	.word	0x00000080


	//   ....[1]....
        /*00a4*/ 	.word	0x000004f0


	//   ....[2]....
        /*00a8*/ 	.word	0x000007d0


	//   ....[3]....
        /*00ac*/ 	.word	0x00000950


	//   ....[4]....
        /*00b0*/ 	.word	0x00000a50


	//   ....[5]....
        /*00b4*/ 	.word	0x00000bc0


	//   ....[6]....
        /*00b8*/ 	.word	0x00000d60


	//   ....[7]....
        /*00bc*/ 	.word	0x00000f10


	//   ....[8]....
        /*00c0*/ 	.word	0x000023d0


	//   ....[9]....
        /*00c4*/ 	.word	0x00003710


	//   ....[10]....
        /*00c8*/ 	.word	0x00003920


	//   ....[11]....
        /*00cc*/ 	.word	0x00003950


	//   ....[12]....
        /*00d0*/ 	.word	0x00004400


	//   ....[13]....
        /*00d4*/ 	.word	0x00004630


	//----- nvinfo : EIATTR_VRC_CTA_INIT_COUNT
	.align		4
.L_43:
        /*00d8*/ 	.byte	0x02, 0x4a
        /*00da*/ 	.byte	0x80
	.zero		1


	//----- nvinfo : EIATTR_SYSCALL_OFFSETS
	.align		4
        /*00dc*/ 	.byte	0x04, 0x46
        /*00de*/ 	.short	(.L_45 - .L_44)


	//   ....[0]....
.L_44:
        /*00e0*/ 	.word	0x000060e0


	//   ....[1]....
        /*00e4*/ 	.word	0x000061d0


	//   ....[2]....
        /*00e8*/ 	.word	0x00006af0


	//   ....[3]....
        /*00ec*/ 	.word	0x00007350


	//----- nvinfo : EIATTR_MBARRIER_INSTR_OFFSETS
	.align		4
.L_45:
        /*00f0*/ 	.byte	0x04, 0x39
        /*00f2*/ 	.short	(.L_47 - .L_46)


	//   ....[0]....
.L_46:
        /*00f4*/ 	.word	0x00000630
        /*00f8*/ 	.word	0x000000ff
        /*00fc*/ 	.word	0x00000000
        /*0100*/ 	.short	0x0100
        /*0102*/ 	.byte	0x04
	.zero		1


	//   ....[1]....
        /*0104*/ 	.word	0x00000640
        /*0108*/ 	.word	0x000000ff
        /*010c*/ 	.word	0x00000060
        /*0110*/ 	.short	0x0100
        /*0112*/ 	.byte	0x04
	.zero		1


	//   ....[2]....
        /*0114*/ 	.word	0x00000650
        /*0118*/ 	.word	0x000000ff
        /*011c*/ 	.word	0x00000008
        /*0120*/ 	.short	0x0100
        /*0122*/ 	.byte	0x04
	.zero		1


	//   ....[3]....
        /*0124*/ 	.word	0x00000660
        /*0128*/ 	.word	0x000000ff
        /*012c*/ 	.word	0x00000068
        /*0130*/ 	.short	0x0100
        /*0132*/ 	.byte	0x04
	.zero		1


	//   ....[4]....
        /*0134*/ 	.word	0x00000670
        /*0138*/ 	.word	0x000000ff
        /*013c*/ 	.word	0x00000010
        /*0140*/ 	.short	0x0100
        /*0142*/ 	.byte	0x04
	.zero		1


	//   ....[5]....
        /*0144*/ 	.word	0x00000680
        /*0148*/ 	.word	0x000000ff
        /*014c*/ 	.word	0x00000070
        /*0150*/ 	.short	0x0100
        /*0152*/ 	.byte	0x04
	.zero		1


	//   ....[6]....
        /*0154*/ 	.word	0x00000690
        /*0158*/ 	.word	0x000000ff
        /*015c*/ 	.word	0x00000018
        /*0160*/ 	.short	0x0100
        /*0162*/ 	.byte	0x04
	.zero		1


	//   ....[7]....
        /*0164*/ 	.word	0x000006a0
        /*0168*/ 	.word	0x000000ff
        /*016c*/ 	.word	0x00000078
        /*0170*/ 	.short	0x0100
        /*0172*/ 	.byte	0x04
	.zero		1


	//   ....[8]....
        /*0174*/ 	.word	0x000006b0
        /*0178*/ 	.word	0x000000ff
        /*017c*/ 	.word	0x00000020
        /*0180*/ 	.short	0x0100
        /*0182*/ 	.byte	0x04
	.zero		1


	//   ....[9]....
        /*0184*/ 	.word	0x000006c0
        /*0188*/ 	.word	0x000000ff
        /*018c*/ 	.word	0x00000080
        /*0190*/ 	.short	0x0100
        /*0192*/ 	.byte	0x04
	.zero		1


	//   ....[10]....
        /*0194*/ 	.word	0x000006d0
        /*0198*/ 	.word	0x000000ff
        /*019c*/ 	.word	0x00000028
        /*01a0*/ 	.short	0x0100
        /*01a2*/ 	.byte	0x04
	.zero		1


	//   ....[11]....
        /*01a4*/ 	.word	0x000006e0
        /*01a8*/ 	.word	0x000000ff
        /*01ac*/ 	.word	0x00000088
        /*01b0*/ 	.short	0x0100
        /*01b2*/ 	.byte	0x04
	.zero		1


	//   ....[12]....
        /*01b4*/ 	.word	0x000006f0
        /*01b8*/ 	.word	0x000000ff
        /*01bc*/ 	.word	0x00000030
        /*01c0*/ 	.short	0x0100
        /*01c2*/ 	.byte	0x04
	.zero		1


	//   ....[13]....
        /*01c4*/ 	.word	0x00000700
        /*01c8*/ 	.word	0x000000ff
        /*01cc*/ 	.word	0x00000090
        /*01d0*/ 	.short	0x0100
        /*01d2*/ 	.byte	0x04
	.zero		1


	//   ....[14]....
        /*01d4*/ 	.word	0x00000710
        /*01d8*/ 	.word	0x000000ff
        /*01dc*/ 	.word	0x00000038
        /*01e0*/ 	.short	0x0100
        /*01e2*/ 	.byte	0x04
	.zero		1


	//   ....[15]....
        /*01e4*/ 	.word	0x00000720
        /*01e8*/ 	.word	0x000000ff
        /*01ec*/ 	.word	0x00000098
        /*01f0*/ 	.short	0x0100
        /*01f2*/ 	.byte	0x04
	.zero		1


	//   ....[16]....
        /*01f4*/ 	.word	0x00000730
        /*01f8*/ 	.word	0x000000ff
        /*01fc*/ 	.word	0x00000040
        /*0200*/ 	.short	0x0100
        /*0202*/ 	.byte	0x04
	.zero		1


	//   ....[17]....
        /*0204*/ 	.word	0x00000740
        /*0208*/ 	.word	0x000000ff
        /*020c*/ 	.word	0x000000a0
        /*0210*/ 	.short	0x0100
        /*0212*/ 	.byte	0x04
	.zero		1


	//   ....[18]....
        /*0214*/ 	.word	0x00000750
        /*0218*/ 	.word	0x000000ff
        /*021c*/ 	.word	0x00000048
        /*0220*/ 	.short	0x0100
        /*0222*/ 	.byte	0x04
	.zero		1


	//   ....[19]....
        /*0224*/ 	.word	0x00000760
        /*0228*/ 	.word	0x000000ff
        /*022c*/ 	.word	0x000000a8
        /*0230*/ 	.short	0x0100
        /*0232*/ 	.byte	0x04
	.zero		1


	//   ....[20]....
        /*0234*/ 	.word	0x00000770
        /*0238*/ 	.word	0x000000ff
        /*023c*/ 	.word	0x00000050
        /*0240*/ 	.short	0x0100
        /*0242*/ 	.byte	0x04
	.zero		1


	//   ....[21]....
        /*0244*/ 	.word	0x00000780
        /*0248*/ 	.word	0x000000ff
        /*024c*/ 	.word	0x000000b0
        /*0250*/ 	.short	0x0100
        /*0252*/ 	.byte	0x04
	.zero		1


	//   ....[22]....
        /*0254*/ 	.word	0x00000790
        /*0258*/ 	.word	0x000000ff
        /*025c*/ 	.word	0x00000058
        /*0260*/ 	.short	0x0100
        /*0262*/ 	.byte	0x04
	.zero		1


	//   ....[23]....
        /*0264*/ 	.word	0x000007a0
        /*0268*/ 	.word	0x000000ff
        /*026c*/ 	.word	0x000000b8
        /*0270*/ 	.short	0x0100
        /*0272*/ 	.byte	0x04
	.zero		1


	//   ....[24]....
        /*0274*/ 	.word	0x000008e0
        /*0278*/ 	.word	0x000000ff
        /*027c*/ 	.word	0x000000c0
        /*0280*/ 	.short	0x0100
        /*0282*/ 	.byte	0x04
	.zero		1


	//   ....[25]....
        /*0284*/ 	.word	0x000008f0
        /*0288*/ 	.word	0x000000ff
        /*028c*/ 	.word	0x000000d8
        /*0290*/ 	.short	0x0100
        /*0292*/ 	.byte	0x04
	.zero		1


	//   ....[26]....
        /*0294*/ 	.word	0x00000900
        /*0298*/ 	.word	0x000000ff
        /*029c*/ 	.word	0x000000c8
        /*02a0*/ 	.short	0x0100
        /*02a2*/ 	.byte	0x04
	.zero		1


	//   ....[27]....
        /*02a4*/ 	.word	0x00000910
        /*02a8*/ 	.word	0x000000ff
        /*02ac*/ 	.word	0x000000e0
        /*02b0*/ 	.short	0x0100
        /*02b2*/ 	.byte	0x04
	.zero		1


	//   ....[28]....
        /*02b4*/ 	.word	0x00000920
        /*02b8*/ 	.word	0x000000ff
        /*02bc*/ 	.word	0x000000d0
        /*02c0*/ 	.short	0x0100
        /*02c2*/ 	.byte	0x04
	.zero		1


	//   ....[29]....
        /*02c4*/ 	.word	0x00000930
        /*02c8*/ 	.word	0x000000ff
        /*02cc*/ 	.word	0x000000e8
        /*02d0*/ 	.short	0x0100
        /*02d2*/ 	.byte	0x04
	.zero		1


	//   ....[30]....
        /*02d4*/ 	.word	0x00000a20
        /*02d8*/ 	.word	0x000000ff
        /*02dc*/ 	.word	0x000000f0
        /*02e0*/ 	.short	0x0100
        /*02e2*/ 	.byte	0x06
	.zero		1


	//   ....[31]....
        /*02e4*/ 	.word	0x00000a30
        /*02e8*/ 	.word	0x000000ff
        /*02ec*/ 	.word	0x000000f8
        /*02f0*/ 	.short	0x0100
        /*02f2*/ 	.byte	0x06
	.zero		1


	//   ....[32]....
        /*02f4*/ 	.word	0x00000b70
        /*02f8*/ 	.word	0x000000ff
        /*02fc*/ 	.word	0x00000100
        /*0300*/ 	.short	0x0100
        /*0302*/ 	.byte	0x06
	.zero		1


	//   ....[33]....
        /*0304*/ 	.word	0x00000b80
        /*0308*/ 	.word	0x000000ff
        /*030c*/ 	.word	0x00000110
        /*0310*/ 	.short	0x0100
        /*0312*/ 	.byte	0x06
	.zero		1


	//   ....[34]....
        /*0314*/ 	.word	0x00000b90
        /*0318*/ 	.word	0x000000ff
        /*031c*/ 	.word	0x00000108
        /*0320*/ 	.short	0x0100
        /*0322*/ 	.byte	0x06
	.zero		1


	//   ....[35]....
        /*0324*/ 	.word	0x00000ba0
        /*0328*/ 	.word	0x000000ff
        /*032c*/ 	.word	0x00000118
        /*0330*/ 	.short	0x0100
        /*0332*/ 	.byte	0x06
	.zero		1


	//   ....[36]....
        /*0334*/ 	.word	0x00000cd0
        /*0338*/ 	.word	0x000000ff
        /*033c*/ 	.word	0x00000120
        /*0340*/ 	.short	0x0100
        /*0342*/ 	.byte	0x04
	.zero		1


	//   ....[37]....
        /*0344*/ 	.word	0x00000ce0
        /*0348*/ 	.word	0x000000ff
        /*034c*/ 	.word	0x00000140
        /*0350*/ 	.short	0x0100
        /*0352*/ 	.byte	0x04
	.zero		1


	//   ....[38]....
        /*0354*/ 	.word	0x00000cf0
        /*0358*/ 	.word	0x000000ff
        /*035c*/ 	.word	0x00000128
        /*0360*/ 	.short	0x0100
        /*0362*/ 	.byte	0x04
	.zero		1


	//   ....[39]....
        /*0364*/ 	.word	0x00000d00
        /*0368*/ 	.word	0x000000ff
        /*036c*/ 	.word	0x00000148
        /*0370*/ 	.short	0x0100
        /*0372*/ 	.byte	0x04
	.zero		1


	//   ....[40]....
        /*0374*/ 	.word	0x00000d10
        /*0378*/ 	.word	0x000000ff
        /*037c*/ 	.word	0x00000130
        /*0380*/ 	.short	0x0100
        /*0382*/ 	.byte	0x04
	.zero		1


	//   ....[41]....
        /*0384*/ 	.word	0x00000d20
        /*0388*/ 	.word	0x000000ff
        /*038c*/ 	.word	0x00000150
        /*0390*/ 	.short	0x0100
        /*0392*/ 	.byte	0x04
	.zero		1


	//   ....[42]....
        /*0394*/ 	.word	0x00000d30
        /*0398*/ 	.word	0x000000ff
        /*039c*/ 	.word	0x00000138
        /*03a0*/ 	.short	0x0100
        /*03a2*/ 	.byte	0x04
	.zero		1


	//   ....[43]....
        /*03a4*/ 	.word	0x00000d40
        /*03a8*/ 	.word	0x000000ff
        /*03ac*/ 	.word	0x00000158
        /*03b0*/ 	.short	0x0100
        /*03b2*/ 	.byte	0x04
	.zero		1


	//   ....[44]....
        /*03b4*/ 	.word	0x00000e30
        /*03b8*/ 	.word	0x000000ff
        /*03bc*/ 	.word	0x00000160
        /*03c0*/ 	.short	0x0100
        /*03c2*/ 	.byte	0x04
	.zero		1


	//   ....[45]....
        /*03c4*/ 	.word	0x00000e40
        /*03c8*/ 	.word	0x000000ff
        /*03cc*/ 	.word	0x00000170
        /*03d0*/ 	.short	0x0100
        /*03d2*/ 	.byte	0x04
	.zero		1


	//   ....[46]....
        /*03d4*/ 	.word	0x00000e50
        /*03d8*/ 	.word	0x000000ff
        /*03dc*/ 	.word	0x00000168
        /*03e0*/ 	.short	0x0100
        /*03e2*/ 	.byte	0x04
	.zero		1


	//   ....[47]....
        /*03e4*/ 	.word	0x00000e60
        /*03e8*/ 	.word	0x000000ff
        /*03ec*/ 	.word	0x00000178
        /*03f0*/ 	.short	0x0100
        /*03f2*/ 	.byte	0x04
	.zero		1


	//   ....[48]....
        /*03f4*/ 	.word	0x00001bc0
        /*03f8*/ 	.word	0x00000000
        /*03fc*/ 	.word	0x00000170
        /*0400*/ 	.short	0x010a
        /*0402*/ 	.byte	0xff
	.zero		1


	//   ....[49]....
        /*0404*/ 	.word	0x00001bf0
        /*0408*/ 	.word	0x00000000
        /*040c*/ 	.word	0x00000160
        /*0410*/ 	.short	0x0101
        /*0412*/ 	.byte	0xff
	.zero		1


	//   ....[50]....
        /*0414*/ 	.word	0x00001cd0
        /*0418*/ 	.word	0x000000ff
        /*041c*/ 	.word	0x00000060
        /*0420*/ 	.short	0x010a
        /*0422*/ 	.byte	0x04
	.zero		1


	//   ....[51]....
        /*0424*/ 	.word	0x00001d50
        /*0428*/ 	.word	0x000000ff
        /*042c*/ 	.word	0x00000060
        /*0430*/ 	.short	0x010a
        /*0432*/ 	.byte	0x21
	.zero		1


	//   ....[52]....
        /*0434*/ 	.word	0x00001ee0
        /*0438*/ 	.word	0x000000ff
        /*043c*/ 	.word	0x00000060
        /*0440*/ 	.short	0x010a
        /*0442*/ 	.byte	0x08
	.zero		1


	//   ....[53]....
        /*0444*/ 	.word	0x00002040
        /*0448*/ 	.word	0x000000ff
        /*044c*/ 	.word	0x000000f8
        /*0450*/ 	.short	0x0101
        /*0452*/ 	.byte	0x06
	.zero		1


	//   ....[54]....
        /*0454*/ 	.word	0x00002060
        /*0458*/ 	.word	0x000000ff
        /*045c*/ 	.word	0x00000060
        /*0460*/ 	.short	0x010a
        /*0462*/ 	.byte	0x04
	.zero		1


	//   ....[55]....
        /*0464*/ 	.word	0x000020e0
        /*0468*/ 	.word	0x000000ff
        /*046c*/ 	.word	0x00000060
        /*0470*/ 	.short	0x010a
        /*0472*/ 	.byte	0x11
	.zero		1


	//   ....[56]....
        /*0474*/ 	.word	0x00002270
        /*0478*/ 	.word	0x000000ff
        /*047c*/ 	.word	0x00000060
        /*0480*/ 	.short	0x010a
        /*0482*/ 	.byte	0x07
	.zero		1


	//   ....[57]....
        /*0484*/ 	.word	0x00002400
        /*0488*/ 	.word	0x00000003
        /*048c*/ 	.word	0x00000100
        /*0490*/ 	.short	0x010a
        /*0492*/ 	.byte	0xff
	.zero		1


	//   ....[58]....
        /*0494*/ 	.word	0x00002550
        /*0498*/ 	.word	0x00000000
        /*049c*/ 	.word	0x00000000
        /*04a0*/ 	.short	0x0101
        /*04a2*/ 	.byte	0xff
	.zero		1


	//   ....[59]....
        /*04a4*/ 	.word	0x00002b10
        /*04a8*/ 	.word	0x000000ff
        /*04ac*/ 	.word	0x00000000
        /*04b0*/ 	.short	0x010a
        /*04b2*/ 	.byte	0x04
	.zero		1


	//   ....[60]....
        /*04b4*/ 	.word	0x00002ba0
        /*04b8*/ 	.word	0x000000ff
        /*04bc*/ 	.word	0x00000000
        /*04c0*/ 	.short	0x010a
        /*04c2*/ 	.byte	0x05
	.zero		1


	//   ....[61]....
        /*04c4*/ 	.word	0x00002c30
        /*04c8*/ 	.word	0x000000ff
        /*04cc*/ 	.word	0x00000000
        /*04d0*/ 	.short	0x010a
        /*04d2*/ 	.byte	0x05
	.zero		1


	//   ....[62]....
        /*04d4*/ 	.word	0x00002cc0
        /*04d8*/ 	.word	0x000000ff
        /*04dc*/ 	.word	0x00000000
        /*04e0*/ 	.short	0x010a
        /*04e2*/ 	.byte	0x05
	.zero		1


	//   ....[63]....
        /*04e4*/ 	.word	0x00002d50
        /*04e8*/ 	.word	0x000000ff
        /*04ec*/ 	.word	0x00000000
        /*04f0*/ 	.short	0x010a
        /*04f2*/ 	.byte	0x05
	.zero		1


	//   ....[64]....
        /*04f4*/ 	.word	0x00002de0
        /*04f8*/ 	.word	0x000000ff
        /*04fc*/ 	.word	0x00000000
        /*0500*/ 	.short	0x010a
        /*0502*/ 	.byte	0x05
	.zero		1


	//   ....[65]....
        /*0504*/ 	.word	0x00002e70
        /*0508*/ 	.word	0x000000ff
        /*050c*/ 	.word	0x00000000
        /*0510*/ 	.short	0x010a
        /*0512*/ 	.byte	0x05
	.zero		1


	//   ....[66]....
        /*0514*/ 	.word	0x00002f00
        /*0518*/ 	.word	0x000000ff
        /*051c*/ 	.word	0x00000000
        /*0520*/ 	.short	0x010a
        /*0522*/ 	.byte	0x05
	.zero		1


	//   ....[67]....
        /*0524*/ 	.word	0x00002f90
        /*0528*/ 	.word	0x000000ff
        /*052c*/ 	.word	0x00000000
        /*0530*/ 	.short	0x010a
        /*0532*/ 	.byte	0x05
	.zero		1


	//   ....[68]....
        /*0534*/ 	.word	0x00003020
        /*0538*/ 	.word	0x000000ff
        /*053c*/ 	.word	0x00000000
        /*0540*/ 	.short	0x010a
        /*0542*/ 	.byte	0x05
	.zero		1


	//   ....[69]....
        /*0544*/ 	.word	0x000030b0
        /*0548*/ 	.word	0x000000ff
        /*054c*/ 	.word	0x00000000
        /*0550*/ 	.short	0x010a
        /*0552*/ 	.byte	0x05
	.zero		1


	//   ....[70]....
        /*0554*/ 	.word	0x00003150
        /*0558*/ 	.word	0x00000000
        /*055c*/ 	.word	0x00000000
        /*0560*/ 	.short	0x010a
        /*0562*/ 	.byte	0xff
	.zero		1


	//   ....[71]....
        /*0564*/ 	.word	0x00003270
        /*0568*/ 	.word	0x00000002
        /*056c*/ 	.word	0x00000160
        /*0570*/ 	.short	0x010a
        /*0572*/ 	.byte	0xff
	.zero		1


	//   ....[72]....
        /*0574*/ 	.word	0x000032e0
        /*0578*/ 	.word	0x00000002
        /*057c*/ 	.word	0x00000000
        /*0580*/ 	.short	0x0101
        /*0582*/ 	.byte	0xff
	.zero		1


	//   ....[73]....
        /*0584*/ 	.word	0x00003300
        /*0588*/ 	.word	0x000000ff
        /*058c*/ 	.word	0x00000110
        /*0590*/ 	.short	0x010a
        /*0592*/ 	.byte	0x04
	.zero		1


	//   ....[74]....
        /*0594*/ 	.word	0x00003420
        /*0598*/ 	.word	0x00000002
        /*059c*/ 	.word	0x00000100
        /*05a0*/ 	.short	0x010a
        /*05a2*/ 	.byte	0xff
	.zero		1


	//   ....[75]....
        /*05a4*/ 	.word	0x00003520
        /*05a8*/ 	.word	0x00000002
        /*05ac*/ 	.word	0x00000000
        /*05b0*/ 	.short	0x0101
        /*05b2*/ 	.byte	0xff
	.zero		1


	//   ....[76]....
        /*05b4*/ 	.word	0x000035b0
        /*05b8*/ 	.word	0x000000ff
        /*05bc*/ 	.word	0x00000110
        /*05c0*/ 	.short	0x0106
        /*05c2*/ 	.byte	0x04
	.zero		1


	//   ....[77]....
        /*05c4*/ 	.word	0x000035d0
        /*05c8*/ 	.word	0x000000ff
        /*05cc*/ 	.word	0x00000110
        /*05d0*/ 	.short	0x010a
        /*05d2*/ 	.byte	0x04
	.zero		1


	//   ....[78]....
        /*05d4*/ 	.word	0x00003660
        /*05d8*/ 	.word	0x000000ff
        /*05dc*/ 	.word	0x00000110
        /*05e0*/ 	.short	0x0106
        /*05e2*/ 	.byte	0x07
	.zero		1


	//   ....[79]....
        /*05e4*/ 	.word	0x000036a0
        /*05e8*/ 	.word	0x00000000
        /*05ec*/ 	.word	0x00000110
        /*05f0*/ 	.short	0x010a
        /*05f2*/ 	.byte	0xff
	.zero		1


	//   ....[80]....
        /*05f4*/ 	.word	0x00003bf0
        /*05f8*/ 	.word	0x00000000
        /*05fc*/ 	.word	0x00000100
        /*0600*/ 	.short	0x010a
        /*0602*/ 	.byte	0xff
	.zero		1


	//   ....[81]....
        /*0604*/ 	.word	0x00003cf0
        /*0608*/ 	.word	0x00000003
        /*060c*/ 	.word	0x00000000
        /*0610*/ 	.short	0x0101
        /*0612*/ 	.byte	0xff
	.zero		1


	//   ....[82]....
        /*0614*/ 	.word	0x00003d00
        /*0618*/ 	.word	0x000000ff
        /*061c*/ 	.word	0x00000000
        /*0620*/ 	.short	0x010a
        /*0622*/ 	.byte	0x04
	.zero		1


	//   ....[83]....
        /*0624*/ 	.word	0x00003d80
        /*0628*/ 	.word	0x000000ff
        /*062c*/ 	.word	0x00000140
        /*0630*/ 	.short	0x010a
        /*0632*/ 	.byte	0x1f
	.zero		1


	//   ....[84]....
        /*0634*/ 	.word	0x00003e60
        /*0638*/ 	.word	0x000000ff
        /*063c*/ 	.word	0x00000000
        /*0640*/ 	.short	0x010a
        /*0642*/ 	.byte	0x05
	.zero		1


	//   ....[85]....
        /*0644*/ 	.word	0x00003fa0
        /*0648*/ 	.word	0x000000ff
        /*064c*/ 	.word	0x00000000
        /*0650*/ 	.short	0x010a
        /*0652*/ 	.byte	0x04
	.zero		1


	//   ....[86]....
        /*0654*/ 	.word	0x00004230
        /*0658*/ 	.word	0x000000ff
        /*065c*/ 	.word	0x00000000
        /*0660*/ 	.short	0x010a
        /*0662*/ 	.byte	0x04
	.zero		1


	//   ....[87]....
        /*0664*/ 	.word	0x000042c0
        /*0668*/ 	.word	0x000000ff
        /*066c*/ 	.word	0x00000000
        /*0670*/ 	.short	0x010a
        /*0672*/ 	.byte	0x05
	.zero		1


	//   ....[88]....
        /*0674*/ 	.word	0x00004350
        /*0678*/ 	.word	0x000000ff
        /*067c*/ 	.word	0x00000000
        /*0680*/ 	.short	0x010a
        /*0682*/ 	.byte	0x05
	.zero		1


	//   ....[89]....
        /*0684*/ 	.word	0x000043e0
        /*0688*/ 	.word	0x000000ff
        /*068c*/ 	.word	0x00000000
        /*0690*/ 	.short	0x010a
        /*0692*/ 	.byte	0x04
	.zero		1


	//   ....[90]....
        /*0694*/ 	.word	0x00004870
        /*0698*/ 	.word	0x0000000c
        /*069c*/ 	.word	0x00000100
        /*06a0*/ 	.short	0x010a
        /*06a2*/ 	.byte	0xff
	.zero		1


	//   ....[91]....
        /*06a4*/ 	.word	0x000049e0
        /*06a8*/ 	.word	0x00000000
        /*06ac*/ 	.word	0x00000000
        /*06b0*/ 	.short	0x0101
        /*06b2*/ 	.byte	0xff
	.zero		1


	//   ....[92]....
        /*06b4*/ 	.word	0x00004e60
        /*06b8*/ 	.word	0x000000ff
        /*06bc*/ 	.word	0x000000f8
        /*06c0*/ 	.short	0x010a
        /*06c2*/ 	.byte	0x18
	.zero		1


	//   ....[93]....
        /*06c4*/ 	.word	0x00005020
        /*06c8*/ 	.word	0x000000ff
        /*06cc*/ 	.word	0x000000d8
        /*06d0*/ 	.short	0x010a
        /*06d2*/ 	.byte	0x04
	.zero		1


	//   ....[94]....
        /*06d4*/ 	.word	0x000051f0
        /*06d8*/ 	.word	0x000000ff
        /*06dc*/ 	.word	0x000000c0
        /*06e0*/ 	.short	0x010b
        /*06e2*/ 	.byte	0x04
	.zero		1


	//   ....[95]....
        /*06e4*/ 	.word	0x00005200
        /*06e8*/ 	.word	0x000000ff
        /*06ec*/ 	.word	0x00000000
        /*06f0*/ 	.short	0x0101
        /*06f2*/ 	.byte	0x14
	.zero		1


	//   ....[96]....
        /*06f4*/ 	.word	0x00005210
        /*06f8*/ 	.word	0x000000ff
        /*06fc*/ 	.word	0x000000d8
        /*0700*/ 	.short	0x010a
        /*0702*/ 	.byte	0x05
	.zero		1


	//   ....[97]....
        /*0704*/ 	.word	0x00005400
        /*0708*/ 	.word	0x000000ff
        /*070c*/ 	.word	0x000000c0
        /*0710*/ 	.short	0x010b
        /*0712*/ 	.byte	0x05
	.zero		1


	//   ....[98]....
        /*0714*/ 	.word	0x00005410
        /*0718*/ 	.word	0x000000ff
        /*071c*/ 	.word	0x00000000
        /*0720*/ 	.short	0x0101
        /*0722*/ 	.byte	0x04
	.zero		1


	//   ....[99]....
        /*0724*/ 	.word	0x000054b0
        /*0728*/ 	.word	0x000000ff
        /*072c*/ 	.word	0x00000000
        /*0730*/ 	.short	0x010a
        /*0732*/ 	.byte	0x04
	.zero		1


	//   ....[100]....
        /*0734*/ 	.word	0x00005540
        /*0738*/ 	.word	0x000000ff
        /*073c*/ 	.word	0x00000000
        /*0740*/ 	.short	0x010a
        /*0742*/ 	.byte	0x05
	.zero		1


	//   ....[101]....
        /*0744*/ 	.word	0x000055e0
        /*0748*/ 	.word	0x00000000
        /*074c*/ 	.word	0x00000000
        /*0750*/ 	.short	0x010a
        /*0752*/ 	.byte	0xff
	.zero		1


	//   ....[102]....
        /*0754*/ 	.word	0x00005950
        /*0758*/ 	.word	0x00000000
        /*075c*/ 	.word	0x00000100
        /*0760*/ 	.short	0x010a
        /*0762*/ 	.byte	0xff
	.zero		1


	//   ....[103]....
        /*0764*/ 	.word	0x00005a20
        /*0768*/ 	.word	0x00000000
        /*076c*/ 	.word	0x00000000
        /*0770*/ 	.short	0x0101
        /*0772*/ 	.byte	0xff
	.zero		1


	//   ....[104]....
        /*0774*/ 	.word	0x00006670
        /*0778*/ 	.word	0x00000002
        /*077c*/ 	.word	0x000000c0
        /*0780*/ 	.short	0x010a
        /*0782*/ 	.byte	0xff
	.zero		1


	//   ....[105]....
        /*0784*/ 	.word	0x000066b0
        /*0788*/ 	.word	0x00000048
        /*078c*/ 	.word	0x00000120
        /*0790*/ 	.short	0x010a
        /*0792*/ 	.byte	0xff
	.zero		1


	//   ....[106]....
        /*0794*/ 	.word	0x000067a0
        /*0798*/ 	.word	0x00000002
        /*079c*/ 	.word	0x000000c0
        /*07a0*/ 	.short	0x010a
        /*07a2*/ 	.byte	0xff
	.zero		1


	//   ....[107]....
        /*07a4*/ 	.word	0x000069d0
        /*07a8*/ 	.word	0x00000048
        /*07ac*/ 	.word	0x00000120
        /*07b0*/ 	.short	0x010a
        /*07b2*/ 	.byte	0xff
	.zero		1


	//   ....[108]....
        /*07b4*/ 	.word	0x00007070
        /*07b8*/ 	.word	0x00000000
        /*07bc*/ 	.word	0x00000000
        /*07c0*/ 	.short	0x0101
        /*07c2*/ 	.byte	0xff
	.zero		1


	//   ....[109]....
        /*07c4*/ 	.word	0x00007080
        /*07c8*/ 	.word	0x00000002
        /*07cc*/ 	.word	0x000000c0
        /*07d0*/ 	.short	0x010a
        /*07d2*/ 	.byte	0xff
	.zero		1


	//   ....[110]....
        /*07d4*/ 	.word	0x00007150
        /*07d8*/ 	.word	0x00000002
        /*07dc*/ 	.word	0x000000c0
        /*07e0*/ 	.short	0x010a
        /*07e2*/ 	.byte	0xff
	.zero		1


	//   ....[111]....
        /*07e4*/ 	.word	0x00007440
        /*07e8*/ 	.word	0x000000ff
        /*07ec*/ 	.word	0x00000000
        /*07f0*/ 	.short	0x0101
        /*07f2*/ 	.byte	0x04
	.zero		1


	//   ....[112]....
        /*07f4*/ 	.word	0x00007960
        /*07f8*/ 	.word	0x00000000
        /*07fc*/ 	.word	0x00000000
        /*0800*/ 	.short	0x0101
        /*0802*/ 	.byte	0xff
	.zero		1


	//   ....[113]....
        /*0804*/ 	.word	0x00007c10
        /*0808*/ 	.word	0x000000ff
        /*080c*/ 	.word	0x00000000
        /*0810*/ 	.short	0x0101
        /*0812*/ 	.byte	0x04
	.zero		1


	//   ....[114]....
        /*0814*/ 	.word	0x00007c30
        /*0818*/ 	.word	0x00000000
        /*081c*/ 	.word	0x00000170
        /*0820*/ 	.short	0x010a
        /*0822*/ 	.byte	0xff
	.zero		1


	//   ....[115]....
        /*0824*/ 	.word	0x00007c90
        /*0828*/ 	.word	0x00000000
        /*082c*/ 	.word	0x00000060
        /*0830*/ 	.short	0x010a
        /*0832*/ 	.byte	0xff
	.zero		1


	//   ....[116]....
        /*0834*/ 	.word	0x00007cf0
        /*0838*/ 	.word	0x00000000
        /*083c*/ 	.word	0x00000060
        /*0840*/ 	.short	0x010a
        /*0842*/ 	.byte	0xff
	.zero		1


	//   ....[117]....
        /*0844*/ 	.word	0x00007d40
        /*0848*/ 	.word	0x00000003
        /*084c*/ 	.word	0x00000100
        /*0850*/ 	.short	0x010a
        /*0852*/ 	.byte	0xff
	.zero		1


	//   ....[118]....
        /*0854*/ 	.word	0x00007da0
        /*0858*/ 	.word	0x00000000
        /*085c*/ 	.word	0x00000000
        /*0860*/ 	.short	0x010a
        /*0862*/ 	.byte	0xff
	.zero		1


	//   ....[119]....
        /*0864*/ 	.word	0x00007e00
        /*0868*/ 	.word	0x00000000
        /*086c*/ 	.word	0x00000000
        /*0870*/ 	.short	0x010a
        /*0872*/ 	.byte	0xff
	.zero		1


	//   ....[120]....
        /*0874*/ 	.word	0x00007e60
        /*0878*/ 	.word	0x00000000
        /*087c*/ 	.word	0x00000000
        /*0880*/ 	.short	0x010a
        /*0882*/ 	.byte	0xff
	.zero		1


	//   ....[121]....
        /*0884*/ 	.word	0x00007ec0
        /*0888*/ 	.word	0x00000000
        /*088c*/ 	.word	0x00000000
        /*0890*/ 	.short	0x010a
        /*0892*/ 	.byte	0xff
	.zero		1


	//   ....[122]....
        /*0894*/ 	.word	0x00007f20
        /*0898*/ 	.word	0x00000000
        /*089c*/ 	.word	0x00000000
        /*08a0*/ 	.short	0x010a
        /*08a2*/ 	.byte	0xff
	.zero		1


	//   ....[123]....
        /*08a4*/ 	.word	0x00007f80
        /*08a8*/ 	.word	0x00000000
        /*08ac*/ 	.word	0x00000000
        /*08b0*/ 	.short	0x010a
        /*08b2*/ 	.byte	0xff
	.zero		1


	//   ....[124]....
        /*08b4*/ 	.word	0x00007fe0
        /*08b8*/ 	.word	0x00000000
        /*08bc*/ 	.word	0x00000000
        /*08c0*/ 	.short	0x010a
        /*08c2*/ 	.byte	0xff
	.zero		1


	//   ....[125]....
        /*08c4*/ 	.word	0x00008040
        /*08c8*/ 	.word	0x00000000
        /*08cc*/ 	.word	0x00000000
        /*08d0*/ 	.short	0x010a
        /*08d2*/ 	.byte	0xff
	.zero		1


	//   ....[126]....
        /*08d4*/ 	.word	0x000080a0
        /*08d8*/ 	.word	0x00000000
        /*08dc*/ 	.word	0x00000000
        /*08e0*/ 	.short	0x010a
        /*08e2*/ 	.byte	0xff
	.zero		1


	//   ....[127]....
        /*08e4*/ 	.word	0x00008100
        /*08e8*/ 	.word	0x00000000
        /*08ec*/ 	.word	0x00000000
        /*08f0*/ 	.short	0x010a
        /*08f2*/ 	.byte	0xff
	.zero		1


	//   ....[128]....
        /*08f4*/ 	.word	0x00008160
        /*08f8*/ 	.word	0x00000000
        /*08fc*/ 	.word	0x00000000
        /*0900*/ 	.short	0x010a
        /*0902*/ 	.byte	0xff
	.zero		1


	//   ....[129]....
        /*0904*/ 	.word	0x000081b0
        /*0908*/ 	.word	0x00000002
        /*090c*/ 	.word	0x00000160
        /*0910*/ 	.short	0x010a
        /*0912*/ 	.byte	0xff
	.zero		1


	//   ....[130]....
        /*0914*/ 	.word	0x00008210
        /*0918*/ 	.word	0x00000002
        /*091c*/ 	.word	0x00000110
        /*0920*/ 	.short	0x010a
        /*0922*/ 	.byte	0xff
	.zero		1


	//   ....[131]....
        /*0924*/ 	.word	0x00008260
        /*0928*/ 	.word	0x00000002
        /*092c*/ 	.word	0x00000100
        /*0930*/ 	.short	0x010a
        /*0932*/ 	.byte	0xff
	.zero		1


	//   ....[132]....
        /*0934*/ 	.word	0x000082c0
        /*0938*/ 	.word	0x00000000
        /*093c*/ 	.word	0x00000110
        /*0940*/ 	.short	0x010a
        /*0942*/ 	.byte	0xff
	.zero		1


	//   ....[133]....
        /*0944*/ 	.word	0x00008310
        /*0948*/ 	.word	0x00000000
        /*094c*/ 	.word	0x00000100
        /*0950*/ 	.short	0x010a
        /*0952*/ 	.byte	0xff
	.zero		1


	//   ....[134]....
        /*0954*/ 	.word	0x00008370
        /*0958*/ 	.word	0x00000002
        /*095c*/ 	.word	0x00000140
        /*0960*/ 	.short	0x010a
        /*0962*/ 	.byte	0xff
	.zero		1


	//   ....[135]....
        /*0964*/ 	.word	0x000083d0
        /*0968*/ 	.word	0x00000000
        /*096c*/ 	.word	0x00000000
        /*0970*/ 	.short	0x010a
        /*0972*/ 	.byte	0xff
	.zero		1


	//   ....[136]....
        /*0974*/ 	.word	0x00008430
        /*0978*/ 	.word	0x00000000
        /*097c*/ 	.word	0x00000000
        /*0980*/ 	.short	0x010a
        /*0982*/ 	.byte	0xff
	.zero		1


	//   ....[137]....
        /*0984*/ 	.word	0x00008490
        /*0988*/ 	.word	0x00000000
        /*098c*/ 	.word	0x00000000
        /*0990*/ 	.short	0x010a
        /*0992*/ 	.byte	0xff
	.zero		1


	//   ....[138]....
        /*0994*/ 	.word	0x000084f0
        /*0998*/ 	.word	0x00000000
        /*099c*/ 	.word	0x00000000
        /*09a0*/ 	.short	0x010a
        /*09a2*/ 	.byte	0xff
	.zero		1


	//   ....[139]....
        /*09a4*/ 	.word	0x00008550
        /*09a8*/ 	.word	0x00000000
        /*09ac*/ 	.word	0x00000000
        /*09b0*/ 	.short	0x010a
        /*09b2*/ 	.byte	0xff
	.zero		1


	//   ....[140]....
        /*09b4*/ 	.word	0x000085a0
        /*09b8*/ 	.word	0x0000000c
        /*09bc*/ 	.word	0x00000100
        /*09c0*/ 	.short	0x010a
        /*09c2*/ 	.byte	0xff
	.zero		1


	//   ....[141]....
        /*09c4*/ 	.word	0x00008600
        /*09c8*/ 	.word	0x00000000
        /*09cc*/ 	.word	0x000000f8
        /*09d0*/ 	.short	0x010a
        /*09d2*/ 	.byte	0xff
	.zero		1


	//   ....[142]....
        /*09d4*/ 	.word	0x00008660
        /*09d8*/ 	.word	0x00000000
        /*09dc*/ 	.word	0x000000d8
        /*09e0*/ 	.short	0x010a
        /*09e2*/ 	.byte	0xff
	.zero		1


	//   ....[143]....
        /*09e4*/ 	.word	0x000086c0
        /*09e8*/ 	.word	0x00000006
        /*09ec*/ 	.word	0x000000d8
        /*09f0*/ 	.short	0x010a
        /*09f2*/ 	.byte	0xff
	.zero		1


	//   ....[144]....
        /*09f4*/ 	.word	0x00008720
        /*09f8*/ 	.word	0x00000000
        /*09fc*/ 	.word	0x00000000
        /*0a00*/ 	.short	0x010a
        /*0a02*/ 	.byte	0xff
	.zero		1


	//   ....[145]....
        /*0a04*/ 	.word	0x00008780
        /*0a08*/ 	.word	0x00000000
        /*0a0c*/ 	.word	0x00000000
        /*0a10*/ 	.short	0x010a
        /*0a12*/ 	.byte	0xff
	.zero		1


	//   ....[146]....
        /*0a14*/ 	.word	0x000087d0
        /*0a18*/ 	.word	0x00000000
        /*0a1c*/ 	.word	0x00000100
        /*0a20*/ 	.short	0x010a
        /*0a22*/ 	.byte	0xff
	.zero		1


	//   ....[147]....
        /*0a24*/ 	.word	0x00008820
        /*0a28*/ 	.word	0x00000002
        /*0a2c*/ 	.word	0x000000c0
        /*0a30*/ 	.short	0x010a
        /*0a32*/ 	.byte	0xff
	.zero		1


	//   ....[148]....
        /*0a34*/ 	.word	0x00008870
        /*0a38*/ 	.word	0x00000048
        /*0a3c*/ 	.word	0x00000120
        /*0a40*/ 	.short	0x010a
        /*0a42*/ 	.byte	0xff
	.zero		1


	//   ....[149]....
        /*0a44*/ 	.word	0x000088c0
        /*0a48*/ 	.word	0x00000002
        /*0a4c*/ 	.word	0x000000c0
        /*0a50*/ 	.short	0x010a
        /*0a52*/ 	.byte	0xff
	.zero		1


	//----- nvinfo : EIATTR_NUM_MBARRIERS
	.align		4
.L_47:
        /*0a54*/ 	.byte	0x03, 0x38
        /*0a56*/ 	.short	0x0030


	//----- nvinfo : EIATTR_EXIT_INSTR_OFFSETS
	.align		4
        /*0a58*/ 	.byte	0x04, 0x1c
        /*0a5a*/ 	.short	(.L_49 - .L_48)


	//   ....[0]....
.L_48:
        /*0a5c*/ 	.word	0x00003180


	//   ....[1]....
        /*0a60*/ 	.word	0x00003670


	//   ....[2]....
        /*0a64*/ 	.word	0x000036d0


	//   ....[3]....
        /*0a68*/ 	.word	0x00004640


	//   ....[4]....
        /*0a6c*/ 	.word	0x00005610


	//   ....[5]....
        /*0a70*/ 	.word	0x00005650


	//   ....[6]....
        /*0a74*/ 	.word	0x00007b00


	//   ....[7]....
        /*0a78*/ 	.word	0x00007b80


	//   ....[8]....
        /*0a7c*/ 	.word	0x00007bb0


	//   ....[9]....
        /*0a80*/ 	.word	0x00007c20


	//----- nvinfo : EIATTR_MAX_THREADS
	.align		4
.L_49:
        /*0a84*/ 	.byte	0x04, 0x05
        /*0a86*/ 	.short	(.L_51 - .L_50)
.L_50:
        /*0a88*/ 	.word	0x00000100
        /*0a8c*/ 	.word	0x00000001
        /*0a90*/ 	.word	0x00000001


	//----- nvinfo : EIATTR_CRS_STACK_SIZE
	.align		4
.L_51:
        /*0a94*/ 	.byte	0x04, 0x1e
        /*0a96*/ 	.short	(.L_53 - .L_52)
.L_52:
        /*0a98*/ 	.word	0x00000000


	//----- nvinfo : EIATTR_CBANK_PARAM_SIZE
	.align		4
.L_53:
        /*0a9c*/ 	.byte	0x03, 0x19
        /*0a9e*/ 	.short	0x0800


	//----- nvinfo : EIATTR_PARAM_CBANK
	.align		4
        /*0aa0*/ 	.byte	0x04, 0x0a
        /*0aa2*/ 	.short	(.L_55 - .L_54)
	.align		4
.L_54:
        /*0aa4*/ 	.word	index@(.nv.constant0._ZN7cutlass13device_kernelINS_4gemm6kernel13GemmUniversalIN4cute5tupleIJiiiiEEENS1_10collective13CollectiveMmaINS1_35MainloopSm100TmaUmmaWarpSpecializedILi12ELi2ELi4ENS5_IJNS4_1CILi4EEENSA_ILi2EEENSA_ILi1EEEEEEEENS5_IJNSA_ILi64EEESG_NSA_ILi32EEEEEEfNS5_IJlSD_lEEEfSJ_NS4_8TiledMMAINS4_8MMA_AtomIJNS4_17SM100_MMA_TF32_SSINS_10tfloat32_tESN_fLi64ELi64ELNS4_4UMMA5MajorE0ELSP_0ELNSO_7ScaleInE0ELSQ_0EEEEEENS4_6LayoutINS5_IJSD_SD_SD_EEENS5_IJNSA_ILi0EEESV_SV_EEEEENS5_IJNS4_10UnderscoreESY_SY_EEEEENS4_23SM90_TMA_LOAD_MULTICASTENS4_14ComposedLayoutINS4_7SwizzleILi3ELi4ELi3EEENS4_18smem_ptr_flag_bitsILi32EEENST_INS5_IJNSA_ILi8EEESH_EEENS5_IJSH_SD_EEEEEEEvNS4_8identityES11_S1B_vS1C_EENS_8epilogue10collective18CollectiveEpilogueINS1E_23Sm100TmaWarpSpecializedILi3ELi2ELi16ELb1ELb0EEEJSI_NS5_IJNST_ISG_SD_EENST_ISH_SD_EEEEEfSJ_fSJ_NS1E_6fusion15FusionCallbacksIS1I_NS1M_17LinearCombinationIffffLNS_15FloatRoundStyleE2EEESI_S1L_JEEENS4_5SM1004TMEM4LOAD26SM100_TMEM_LOAD_16dp128b8xENS4_13SM90_TMA_LOADES1B_NS4_17SM75_U32x4_LDSM_NENS4_14SM90_TMA_STOREES1B_NS4_17SM90_U32x4_STSM_NENS4_39AutoVectorizingCopyWithAssumedAlignmentILi128EEEEEEvvEEEEvNT_6ParamsE)
        /*0aa8*/ 	.short	0x0380
        /*0aaa*/ 	.short	0x0800


	//----- nvinfo : EIATTR_SW_WAR
	.align		4
.L_55:
        /*0aac*/ 	.byte	0x04, 0x36
        /*0aae*/ 	.short	(.L_57 - .L_56)
.L_56:
        /*0ab0*/ 	.word	0x00000008
.L_57:


//--------------------- .nv.callgraph             --------------------------
	.section	.nv.callgraph,"",@"SHT_CUDA_CALLGRAPH"
	.align	4
	.sectionentsize	8
	.align		4
        /*0000*/ 	.word	0x00000000
	.align		4
        /*0004*/ 	.word	0xffffffff
	.align		4
        /*0008*/ 	.word	index@(_ZN7cutlass13device_kernelINS_4gemm6kernel13GemmUniversalIN4cute5tupleIJiiiiEEENS1_10collective13CollectiveMmaINS1_35MainloopSm100TmaUmmaWarpSpecializedILi12ELi2ELi4ENS5_IJNS4_1CILi4EEENSA_ILi2EEENSA_ILi1EEEEEEEENS5_IJNSA_ILi64EEESG_NSA_ILi32EEEEEEfNS5_IJlSD_lEEEfSJ_NS4_8TiledMMAINS4_8MMA_AtomIJNS4_17SM100_MMA_TF32_SSINS_10tfloat32_tESN_fLi64ELi64ELNS4_4UMMA5MajorE0ELSP_0ELNSO_7ScaleInE0ELSQ_0EEEEEENS4_6LayoutINS5_IJSD_SD_SD_EEENS5_IJNSA_ILi0EEESV_SV_EEEEENS5_IJNS4_10UnderscoreESY_SY_EEEEENS4_23SM90_TMA_LOAD_MULTICASTENS4_14ComposedLayoutINS4_7SwizzleILi3ELi4ELi3EEENS4_18smem_ptr_flag_bitsILi32EEENST_INS5_IJNSA_ILi8EEESH_EEENS5_IJSH_SD_EEEEEEEvNS4_8identityES11_S1B_vS1C_EENS_8epilogue10collective18CollectiveEpilogueINS1E_23Sm100TmaWarpSpecializedILi3ELi2ELi16ELb1ELb0EEEJSI_NS5_IJNST_ISG_SD_EENST_ISH_SD_EEEEEfSJ_fSJ_NS1E_6fusion15FusionCallbacksIS1I_NS1M_17LinearCombinationIffffLNS_15FloatRoundStyleE2EEESI_S1L_JEEENS4_5SM1004TMEM4LOAD26SM100_TMEM_LOAD_16dp128b8xENS4_13SM90_TMA_LOADES1B_NS4_17SM75_U32x4_LDSM_NENS4_14SM90_TMA_STOREES1B_NS4_17SM90_U32x4_STSM_NENS4_39AutoVectorizingCopyWithAssumedAlignmentILi128EEEEEEvvEEEEvNT_6ParamsE)
	.align		4
        /*000c*/ 	.word	index@(__assertfail)
	.align		4
        /*0010*/ 	.word	0x00000000
	.align		4
        /*0014*/ 	.word	0xfffffffe
	.align		4
        /*0018*/ 	.word	0x00000000
	.align		4
        /*001c*/ 	.word	0xfffffffd
	.align		4
        /*0020*/ 	.word	0x00000000
	.align		4
        /*0024*/ 	.word	0xfffffffc


//--------------------- .nv.constant4             --------------------------
	.section	.nv.constant4,"a",@progbits
	.align	8
	.align		8
.nv.constant4:
        /*0000*/ 	.dword	__assertfail
	.align		8
        /*0008*/ 	.dword	__unnamed_1
	.align		8
        /*0010*/ 	.dword	__unnamed_2
	.align		8
        /*0018*/ 	.dword	_ZN40_INTERNAL_ff9e59dc_4_k_cu_b3d6ad0c_219094cuda3std3__45__cpo5beginE
	.align		8
        /*0020*/ 	.dword	_ZN40_INTERNAL_ff9e59dc_4_k_cu_b3d6ad0c_219094cuda3std3__45__cpo3endE
	.align		8
        /*0028*/ 	.dword	_ZN40_INTERNAL_ff9e59dc_4_k_cu_b3d6ad0c_219094cuda3std3__45__cpo6cbeginE
	.align		8
        /*0030*/ 	.dword	_ZN40_INTERNAL_ff9e59dc_4_k_cu_b3d6ad0c_219094cuda3std3__45__cpo4cendE
	.align		8
        /*0038*/ 	.dword	_ZN40_INTERNAL_ff9e59dc_4_k_cu_b3d6ad0c_219094cuda3std3__442_GLOBAL__N__ff9e59dc_4_k_cu_b3d6ad0c_219096ignoreE
	.align		8
        /*0040*/ 	.dword	_ZN40_INTERNAL_ff9e59dc_4_k_cu_b3d6ad0c_219094cuda3std3__419piecewise_constructE
	.align		8
        /*0048*/ 	.dword	_ZN40_INTERNAL_ff9e59dc_4_k_cu_b3d6ad0c_219094cuda3std3__48in_placeE
	.align		8
        /*0050*/ 	.dword	_ZN40_INTERNAL_ff9e59dc_4_k_cu_b3d6ad0c_219094cuda3std6ranges3__45__cpo4swapE
	.align		8
        /*0058*/ 	.dword	_ZN40_INTERNAL_ff9e59dc_4_k_cu_b3d6ad0c_219094cuda3std6ranges3__45__cpo9iter_moveE
	.align		8
        /*0060*/ 	.dword	_ZN40_INTERNAL_ff9e59dc_4_k_cu_b3d6ad0c_219094cute7productE
	.align		8
        /*0068*/ 	.dword	_ZN40_INTERNAL_ff9e59dc_4_k_cu_b3d6ad0c_219094cute1_E
	.align		8
        /*0070*/ 	.dword	$str$25
	.align		8
        /*0078*/ 	.dword	$str$26
	.align		8
        /*0080*/ 	.dword	$str$27
	.align		8
        /*0088*/ 	.dword	$str$28


//--------------------- .text._ZN7cutlass13device_kernelINS_4gemm6kernel13GemmUniversalIN4cute5tupleIJiiiiEEENS1_10collective13CollectiveMmaINS1_35MainloopSm100TmaUmmaWarpSpecializedILi12ELi2ELi4ENS5_IJNS4_1CILi4EEENSA_ILi2EEENSA_ILi1EEEEEEEENS5_IJNSA_ILi64EEESG_NSA_ILi32EEEEEEfNS5_IJlSD_lEEEfSJ_NS4_8TiledMMAINS4_8MMA_AtomIJNS4_17SM100_MMA_TF32_SSINS_10tfloat32_tESN_fLi64ELi64ELNS4_4UMMA5MajorE0ELSP_0ELNSO_7ScaleInE0ELSQ_0EEEEEENS4_6LayoutINS5_IJSD_SD_SD_EEENS5_IJNSA_ILi0EEESV_SV_EEEEENS5_IJNS4_10UnderscoreESY_SY_EEEEENS4_23SM90_TMA_LOAD_MULTICASTENS4_14ComposedLayoutINS4_7SwizzleILi3ELi4ELi3EEENS4_18smem_ptr_flag_bitsILi32EEENST_INS5_IJNSA_ILi8EEESH_EEENS5_IJSH_SD_EEEEEEEvNS4_8identityES11_S1B_vS1C_EENS_8epilogue10collective18CollectiveEpilogueINS1E_23Sm100TmaWarpSpecializedILi3ELi2ELi16ELb1ELb0EEEJSI_NS5_IJNST_ISG_SD_EENST_ISH_SD_EEEEEfSJ_fSJ_NS1E_6fusion15FusionCallbacksIS1I_NS1M_17LinearCombinationIffffLNS_15FloatRoundStyleE2EEESI_S1L_JEEENS4_5SM1004TMEM4LOAD26SM100_TMEM_LOAD_16dp128b8xENS4_13SM90_TMA_LOADES1B_NS4_17SM75_U32x4_LDSM_NENS4_14SM90_TMA_STOREES1B_NS4_17SM90_U32x4_STSM_NENS4_39AutoVectorizingCopyWithAssumedAlignmentILi128EEEEEEvvEEEEvNT_6ParamsE --------------------------
	.section	.text._ZN7cutlass13device_kernelINS_4gemm6kernel13GemmUniversalIN4cute5tupleIJiiiiEEENS1_10collective13CollectiveMmaINS1_35MainloopSm100TmaUmmaWarpSpecializedILi12ELi2ELi4ENS5_IJNS4_1CILi4EEENSA_ILi2EEENSA_ILi1EEEEEEEENS5_IJNSA_ILi64EEESG_NSA_ILi32EEEEEEfNS5_IJlSD_lEEEfSJ_NS4_8TiledMMAINS4_8MMA_AtomIJNS4_17SM100_MMA_TF32_SSINS_10tfloat32_tESN_fLi64ELi64ELNS4_4UMMA5MajorE0ELSP_0ELNSO_7ScaleInE0ELSQ_0EEEEEENS4_6LayoutINS5_IJSD_SD_SD_EEENS5_IJNSA_ILi0EEESV_SV_EEEEENS5_IJNS4_10UnderscoreESY_SY_EEEEENS4_23SM90_TMA_LOAD_MULTICASTENS4_14ComposedLayoutINS4_7SwizzleILi3ELi4ELi3EEENS4_18smem_ptr_flag_bitsILi32EEENST_INS5_IJNSA_ILi8EEESH_EEENS5_IJSH_SD_EEEEEEEvNS4_8identityES11_S1B_vS1C_EENS_8epilogue10collective18CollectiveEpilogueINS1E_23Sm100TmaWarpSpecializedILi3ELi2ELi16ELb1ELb0EEEJSI_NS5_IJNST_ISG_SD_EENST_ISH_SD_EEEEEfSJ_fSJ_NS1E_6fusion15FusionCallbacksIS1I_NS1M_17LinearCombinationIffffLNS_15FloatRoundStyleE2EEESI_S1L_JEEENS4_5SM1004TMEM4LOAD26SM100_TMEM_LOAD_16dp128b8xENS4_13SM90_TMA_LOADES1B_NS4_17SM75_U32x4_LDSM_NENS4_14SM90_TMA_STOREES1B_NS4_17SM90_U32x4_STSM_NENS4_39AutoVectorizingCopyWithAssumedAlignmentILi128EEEEEEvvEEEEvNT_6ParamsE,"ax",@progbits
	.align	128
.text._ZN7cutlass13device_kernelINS_4gemm6kernel13GemmUniversalIN4cute5tupleIJiiiiEEENS1_10collective13CollectiveMmaINS1_35MainloopSm100TmaUmmaWarpSpecializedILi12ELi2ELi4ENS5_IJNS4_1CILi4EEENSA_ILi2EEENSA_ILi1EEEEEEEENS5_IJNSA_ILi64EEESG_NSA_ILi32EEEEEEfNS5_IJlSD_lEEEfSJ_NS4_8TiledMMAINS4_8MMA_AtomIJNS4_17SM100_MMA_TF32_SSINS_10tfloat32_tESN_fLi64ELi64ELNS4_4UMMA5MajorE0ELSP_0ELNSO_7ScaleInE0ELSQ_0EEEEEENS4_6LayoutINS5_IJSD_SD_SD_EEENS5_IJNSA_ILi0EEESV_SV_EEEEENS5_IJNS4_10UnderscoreESY_SY_EEEEENS4_23SM90_TMA_LOAD_MULTICASTENS4_14ComposedLayoutINS4_7SwizzleILi3ELi4ELi3EEENS4_18smem_ptr_flag_bitsILi32EEENST_INS5_IJNSA_ILi8EEESH_EEENS5_IJSH_SD_EEEEEEEvNS4_8identityES11_S1B_vS1C_EENS_8epilogue10collective18CollectiveEpilogueINS1E_23Sm100TmaWarpSpecializedILi3ELi2ELi16ELb1ELb0EEEJSI_NS5_IJNST_ISG_SD_EENST_ISH_SD_EEEEEfSJ_fSJ_NS1E_6fusion15FusionCallbacksIS1I_NS1M_17LinearCombinationIffffLNS_15FloatRoundStyleE2EEESI_S1L_JEEENS4_5SM1004TMEM4LOAD26SM100_TMEM_LOAD_16dp128b8xENS4_13SM90_TMA_LOADES1B_NS4_17SM75_U32x4_LDSM_NENS4_14SM90_TMA_STOREES1B_NS4_17SM90_U32x4_STSM_NENS4_39AutoVectorizingCopyWithAssumedAlignmentILi128EEEEEEvvEEEEvNT_6ParamsE:
        .type           _ZN7cutlass13device_kernelINS_4gemm6kernel13GemmUniversalIN4cute5tupleIJiiiiEEENS1_10collective13CollectiveMmaINS1_35MainloopSm100TmaUmmaWarpSpecializedILi12ELi2ELi4ENS5_IJNS4_1CILi4EEENSA_ILi2EEENSA_ILi1EEEEEEEENS5_IJNSA_ILi64EEESG_NSA_ILi32EEEEEEfNS5_IJlSD_lEEEfSJ_NS4_8TiledMMAINS4_8MMA_AtomIJNS4_17SM100_MMA_TF32_SSINS_10tfloat32_tESN_fLi64ELi64ELNS4_4UMMA5MajorE0ELSP_0ELNSO_7ScaleInE0ELSQ_0EEEEEENS4_6LayoutINS5_IJSD_SD_SD_EEENS5_IJNSA_ILi0EEESV_SV_EEEEENS5_IJNS4_10UnderscoreESY_SY_EEEEENS4_23SM90_TMA_LOAD_MULTICASTENS4_14ComposedLayoutINS4_7SwizzleILi3ELi4ELi3EEENS4_18smem_ptr_flag_bitsILi32EEENST_INS5_IJNSA_ILi8EEESH_EEENS5_IJSH_SD_EEEEEEEvNS4_8identityES11_S1B_vS1C_EENS_8epilogue10collective18CollectiveEpilogueINS1E_23Sm100TmaWarpSpecializedILi3ELi2ELi16ELb1ELb0EEEJSI_NS5_IJNST_ISG_SD_EENST_ISH_SD_EEEEEfSJ_fSJ_NS1E_6fusion15FusionCallbacksIS1I_NS1M_17LinearCombinationIffffLNS_15FloatRoundStyleE2EEESI_S1L_JEEENS4_5SM1004TMEM4LOAD26SM100_TMEM_LOAD_16dp128b8xENS4_13SM90_TMA_LOADES1B_NS4_17SM75_U32x4_LDSM_NENS4_14SM90_TMA_STOREES1B_NS4_17SM90_U32x4_STSM_NENS4_39AutoVectorizingCopyWithAssumedAlignmentILi128EEEEEEvvEEEEvNT_6ParamsE,@function
        .size           _ZN7cutlass13device_kernelINS_4gemm6kernel13GemmUniversalIN4cute5tupleIJiiiiEEENS1_10collective13CollectiveMmaINS1_35MainloopSm100TmaUmmaWarpSpecializedILi12ELi2ELi4ENS5_IJNS4_1CILi4EEENSA_ILi2EEENSA_ILi1EEEEEEEENS5_IJNSA_ILi64EEESG_NSA_ILi32EEEEEEfNS5_IJlSD_lEEEfSJ_NS4_8TiledMMAINS4_8MMA_AtomIJNS4_17SM100_MMA_TF32_SSINS_10tfloat32_tESN_fLi64ELi64ELNS4_4UMMA5MajorE0ELSP_0ELNSO_7ScaleInE0ELSQ_0EEEEEENS4_6LayoutINS5_IJSD_SD_SD_EEENS5_IJNSA_ILi0EEESV_SV_EEEEENS5_IJNS4_10UnderscoreESY_SY_EEEEENS4_23SM90_TMA_LOAD_MULTICASTENS4_14ComposedLayoutINS4_7SwizzleILi3ELi4ELi3EEENS4_18smem_ptr_flag_bitsILi32EEENST_INS5_IJNSA_ILi8EEESH_EEENS5_IJSH_SD_EEEEEEEvNS4_8identityES11_S1B_vS1C_EENS_8epilogue10collective18CollectiveEpilogueINS1E_23Sm100TmaWarpSpecializedILi3ELi2ELi16ELb1ELb0EEEJSI_NS5_IJNST_ISG_SD_EENST_ISH_SD_EEEEEfSJ_fSJ_NS1E_6fusion15FusionCallbacksIS1I_NS1M_17LinearCombinationIffffLNS_15FloatRoundStyleE2EEESI_S1L_JEEENS4_5SM1004TMEM4LOAD26SM100_TMEM_LOAD_16dp128b8xENS4_13SM90_TMA_LOADES1B_NS4_17SM75_U32x4_LDSM_NENS4_14SM90_TMA_STOREES1B_NS4_17SM90_U32x4_STSM_NENS4_39AutoVectorizingCopyWithAssumedAlignmentILi128EEEEEEvvEEEEvNT_6ParamsE,(.L_x_186 - _ZN7cutlass13device_kernelINS_4gemm6kernel13GemmUniversalIN4cute5tupleIJiiiiEEENS1_10collective13CollectiveMmaINS1_35MainloopSm100TmaUmmaWarpSpecializedILi12ELi2ELi4ENS5_IJNS4_1CILi4EEENSA_ILi2EEENSA_ILi1EEEEEEEENS5_IJNSA_ILi64EEESG_NSA_ILi32EEEEEEfNS5_IJlSD_lEEEfSJ_NS4_8TiledMMAINS4_8MMA_AtomIJNS4_17SM100_MMA_TF32_SSINS_10tfloat32_tESN_fLi64ELi64ELNS4_4UMMA5MajorE0ELSP_0ELNSO_7ScaleInE0ELSQ_0EEEEEENS4_6LayoutINS5_IJSD_SD_SD_EEENS5_IJNSA_ILi0EEESV_SV_EEEEENS5_IJNS4_10UnderscoreESY_SY_EEEEENS4_23SM90_TMA_LOAD_MULTICASTENS4_14ComposedLayoutINS4_7SwizzleILi3ELi4ELi3EEENS4_18smem_ptr_flag_bitsILi32EEENST_INS5_IJNSA_ILi8EEESH_EEENS5_IJSH_SD_EEEEEEEvNS4_8identityES11_S1B_vS1C_EENS_8epilogue10collective18CollectiveEpilogueINS1E_23Sm100TmaWarpSpecializedILi3ELi2ELi16ELb1ELb0EEEJSI_NS5_IJNST_ISG_SD_EENST_ISH_SD_EEEEEfSJ_fSJ_NS1E_6fusion15FusionCallbacksIS1I_NS1M_17LinearCombinationIffffLNS_15FloatRoundStyleE2EEESI_S1L_JEEENS4_5SM1004TMEM4LOAD26SM100_TMEM_LOAD_16dp128b8xENS4_13SM90_TMA_LOADES1B_NS4_17SM75_U32x4_LDSM_NENS4_14SM90_TMA_STOREES1B_NS4_17SM90_U32x4_STSM_NENS4_39AutoVectorizingCopyWithAssumedAlignmentILi128EEEEEEvvEEEEvNT_6ParamsE)
        .other          _ZN7cutlass13device_kernelINS_4gemm6kernel13GemmUniversalIN4cute5tupleIJiiiiEEENS1_10collective13CollectiveMmaINS1_35MainloopSm100TmaUmmaWarpSpecializedILi12ELi2ELi4ENS5_IJNS4_1CILi4EEENSA_ILi2EEENSA_ILi1EEEEEEEENS5_IJNSA_ILi64EEESG_NSA_ILi32EEEEEEfNS5_IJlSD_lEEEfSJ_NS4_8TiledMMAINS4_8MMA_AtomIJNS4_17SM100_MMA_TF32_SSINS_10tfloat32_tESN_fLi64ELi64ELNS4_4UMMA5MajorE0ELSP_0ELNSO_7ScaleInE0ELSQ_0EEEEEENS4_6LayoutINS5_IJSD_SD_SD_EEENS5_IJNSA_ILi0EEESV_SV_EEEEENS5_IJNS4_10UnderscoreESY_SY_EEEEENS4_23SM90_TMA_LOAD_MULTICASTENS4_14ComposedLayoutINS4_7SwizzleILi3ELi4ELi3EEENS4_18smem_ptr_flag_bitsILi32EEENST_INS5_IJNSA_ILi8EEESH_EEENS5_IJSH_SD_EEEEEEEvNS4_8identityES11_S1B_vS1C_EENS_8epilogue10collective18CollectiveEpilogueINS1E_23Sm100TmaWarpSpecializedILi3ELi2ELi16ELb1ELb0EEEJSI_NS5_IJNST_ISG_SD_EENST_ISH_SD_EEEEEfSJ_fSJ_NS1E_6fusion15FusionCallbacksIS1I_NS1M_17LinearCombinationIffffLNS_15FloatRoundStyleE2EEESI_S1L_JEEENS4_5SM1004TMEM4LOAD26SM100_TMEM_LOAD_16dp128b8xENS4_13SM90_TMA_LOADES1B_NS4_17SM75_U32x4_LDSM_NENS4_14SM90_TMA_STOREES1B_NS4_17SM90_U32x4_STSM_NENS4_39AutoVectorizingCopyWithAssumedAlignmentILi128EEEEEEvvEEEEvNT_6ParamsE,@"STO_CUDA_ENTRY STV_DEFAULT"
_ZN7cutlass13device_kernelINS_4gemm6kernel13GemmUniversalIN4cute5tupleIJiiiiEEENS1_10collective13CollectiveMmaINS1_35MainloopSm100TmaUmmaWarpSpecializedILi12ELi2ELi4ENS5_IJNS4_1CILi4EEENSA_ILi2EEENSA_ILi1EEEEEEEENS5_IJNSA_ILi64EEESG_NSA_ILi32EEEEEEfNS5_IJlSD_lEEEfSJ_NS4_8TiledMMAINS4_8MMA_AtomIJNS4_17SM100_MMA_TF32_SSINS_10tfloat32_tESN_fLi64ELi64ELNS4_4UMMA5MajorE0ELSP_0ELNSO_7ScaleInE0ELSQ_0EEEEEENS4_6LayoutINS5_IJSD_SD_SD_EEENS5_IJNSA_ILi0EEESV_SV_EEEEENS5_IJNS4_10UnderscoreESY_SY_EEEEENS4_23SM90_TMA_LOAD_MULTICASTENS4_14ComposedLayoutINS4_7SwizzleILi3ELi4ELi3EEENS4_18smem_ptr_flag_bitsILi32EEENST_INS5_IJNSA_ILi8EEESH_EEENS5_IJSH_SD_EEEEEEEvNS4_8identityES11_S1B_vS1C_EENS_8epilogue10collective18CollectiveEpilogueINS1E_23Sm100TmaWarpSpecializedILi3ELi2ELi16ELb1ELb0EEEJSI_NS5_IJNST_ISG_SD_EENST_ISH_SD_EEEEEfSJ_fSJ_NS1E_6fusion15FusionCallbacksIS1I_NS1M_17LinearCombinationIffffLNS_15FloatRoundStyleE2EEESI_S1L_JEEENS4_5SM1004TMEM4LOAD26SM100_TMEM_LOAD_16dp128b8xENS4_13SM90_TMA_LOADES1B_NS4_17SM75_U32x4_LDSM_NENS4_14SM90_TMA_STOREES1B_NS4_17SM90_U32x4_STSM_NENS4_39AutoVectorizingCopyWithAssumedAlignmentILi128EEEEEEvvEEEEvNT_6ParamsE:
[----:B------:R-:W1:Y:S01]  /*0000*/  LDC R1, c[0x0][0x37c] ;  /* 0x0000df00ff017b82 */ /* 0x000e620000000800 */
[----:B------:R-:W2:Y:S01]  /*0010*/  S2R R63, SR_TID.X ;  /* 0x00000000003f7919 */ /* 0x000ea20000002100 */
[----:B------:R-:W3:Y:S01]  /*0020*/  LDCU.64 UR8, c[0x0][0x890] ;  /* 0x00011200ff0877ac */ /* 0x000ee20008000a00 */
[----:B------:R-:W-:Y:S02]  /*0030*/  PRMT R52, RZ, 0x7610, R52 ;  /* 0x00007610ff347816 */ /* 0x000fe40000000034 */
[----:B------:R-:W-:Y:S01]  /*0040*/  ELECT P3, URZ, PT ;  /* 0x0000000000ff782f */ /* 0x000fe20003860000 */
[----:B---3--:R-:W-:-:S04]  /*0050*/  UISETP.NE.U32.AND UP0, UPT, UR8, URZ, UPT ;  /* 0x000000ff0800728c */ /* 0x008fc8000bf05070 */
[----:B------:R-:W-:Y:S01]  /*0060*/  UISETP.NE.AND.EX UP0, UPT, UR9, URZ, UPT, UP0 ;  /* 0x000000ff0900728c */ /* 0x000fe2000bf05300 */
[----:B--2---:R-:W-:-:S05]  /*0070*/  SHF.R.U32.HI R53, RZ, 0x5, R63 ;  /* 0x00000005ff357819 */ /* 0x004fca000001163f */
[----:B------:R-:W2:Y:S02]  /*0080*/  SHFL.IDX PT, R0, R53, RZ, 0x1f ;  /* 0x00001fff35007589 */ /* 0x000ea400000e0000 */
[----:B--2---:R-:W-:Y:S01]  /*0090*/  R2UR UR22, R0 ;  /* 0x00000000001672ca */ /* 0x004fe200000e0000 */
[----:B-1----:R-:W-:-:S14]  /*00a0*/  BRA.U UP0, `(.L_x_0) ;  /* 0x0000000100307547 */ /* 0x002fdc000b800000 */
[----:B------:R-:W1:Y:S02]  /*00b0*/  LDCU.64 UR4, c[0x0][0x888] ;  /* 0x00011100ff0477ac */ /* 0x000e640008000a00 */
[----:B-1----:R-:W-:-:S04]  /*00c0*/  UISETP.NE.U32.AND UP0, UPT, UR4, URZ, UPT ;  /* 0x000000ff0400728c */ /* 0x002fc8000bf05070 */
[----:B------:R-:W-:-:S09]  /*00d0*/  UISETP.NE.AND.EX UP0, UPT, UR5, URZ, UPT, UP0 ;  /* 0x000000ff0500728c */ /* 0x000fd2000bf05300 */
[----:B------:R-:W-:Y:S05]  /*00e0*/  BRA.U !UP0, `(.L_x_1) ;  /* 0x0000000108147547 */ /* 0x000fea000b800000 */
[----:B------:R-:W1:Y:S01]  /*00f0*/  LDC.64 R26, c[0x0][0x888] ;  /* 0x00022200ff1a7b82 */ /* 0x000e620000000a00 */
[----:B------:R-:W1:Y:S02]  /*0100*/  LDCU.64 UR4, c[0x0][0x358] ;  /* 0x00006b00ff0477ac */ /* 0x000e640008000a00 */
[----:B-1----:R1:W5:Y:S01]  /*0110*/  LDG.E R26, desc[UR4][R26.64] ;  /* 0x000000041a1a7981 */ /* 0x002362000c1e1900 */
[----:B------:R-:W-:Y:S01]  /*0120*/  HFMA2 R52, -RZ, RZ, 0, 5.9604644775390625e-08 ;  /* 0x00000001ff347431 */ /* 0x000fe200000001ff */
[----:B------:R-:W-:Y:S05]  /*0130*/  BRA `(.L_x_0) ;  /* 0x00000000000c7947 */ /* 0x000fea0003800000 */
.L_x_1:
[----:B------:R-:W1:Y:S01]  /*0140*/  LDCU UR4, c[0x0][0x880] ;  /* 0x00011000ff0477ac */ /* 0x000e620008000800 */
[----:B------:R-:W-:Y:S01]  /*0150*/  HFMA2 R52, -RZ, RZ, 0, 5.9604644775390625e-08 ;  /* 0x00000001ff347431 */ /* 0x000fe200000001ff */
[----:B-1----:R-:W-:-:S07]  /*0160*/  MOV R26, UR4 ;  /* 0x00000004001a7c02 */ /* 0x002fce0008000f00 */
.L_x_0:
[----:B------:R-:W2:Y:S02]  /*0170*/  LDCU.64 UR4, c[0x0][0x8b0] ;  /* 0x00011600ff0477ac */ /* 0x000ea40008000a00 */
[----:B--2---:R-:W-:-:S04]  /*0180*/  UISETP.NE.U32.AND UP0, UPT, UR4, URZ, UPT ;  /* 0x000000ff0400728c */ /* 0x004fc8000bf05070 */
[----:B------:R-:W-:-:S09]  /*0190*/  UISETP.NE.AND.EX UP0, UPT, UR5, URZ, UPT, UP0 ;  /* 0x000000ff0500728c */ /* 0x000fd2000bf05300 */
[----:B------:R-:W-:Y:S05]  /*01a0*/  BRA.U UP0, `(.L_x_2) ;  /* 0x0000000100287547 */ /* 0x000fea000b800000 */
[----:B------:R-:W2:Y:S02]  /*01b0*/  LDCU.64 UR4, c[0x0][0x8a8] ;  /* 0x00011500ff0477ac */ /* 0x000ea40008000a00 */
[----:B--2---:R-:W-:-:S04]  /*01c0*/  UISETP.NE.U32.AND UP0, UPT, UR4, URZ, UPT ;  /* 0x000000ff0400728c */ /* 0x004fc8000bf05070 */
[----:B------:R-:W-:-:S09]  /*01d0*/  UISETP.NE.AND.EX UP0, UPT, UR5, URZ, UPT, UP0 ;  /* 0x000000ff0500728c */ /* 0x000fd2000bf05300 */
[----:B------:R-:W-:Y:S05]  /*01e0*/  BRA.U !UP0, `(.L_x_3) ;  /* 0x0000000108107547 */ /* 0x000fea000b800000 */
[----:B------:R-:W2:Y:S01]  /*01f0*/  LDC.64 R24, c[0x0][0x8a8] ;  /* 0x00022a00ff187b82 */ /* 0x000ea20000000a00 */
[----:B------:R-:W2:Y:S02]  /*0200*/  LDCU.64 UR4, c[0x0][0x358] ;  /* 0x00006b00ff0477ac */ /* 0x000ea40008000a00 */
[----:B--2---:R2:W5:Y:S01]  /*0210*/  LDG.E R24, desc[UR4][R24.64] ;  /* 0x0000000418187981 */ /* 0x004562000c1e1900 */
[----:B------:R-:W-:Y:S05]  /*0220*/  BRA `(.L_x_2) ;  /* 0x0000000000087947 */ /* 0x000fea0003800000 */
.L_x_3:
[----:B------:R-:W2:Y:S02]  /*0230*/  LDCU UR4, c[0x0][0x8a0] ;  /* 0x00011400ff0477ac */ /* 0x000ea40008000800 */
[----:B--2---:R-:W-:Y:S02]  /*0240*/  MOV R24, UR4 ;  /* 0x0000000400187c02 */ /* 0x004fe40008000f00 */
.L_x_2:
[----:B------:R-:W-:Y:S01]  /*0250*/  IMAD.U32 R0, RZ, RZ, UR22 ;  /* 0x00000016ff007e24 */ /* 0x000fe2000f8e00ff */
[----:B------:R-:W-:Y:S04]  /*0260*/  BSSY.RECONVERGENT B0, `(.L_x_4) ;  /* 0x000000c000007945 */ /* 0x000fe80003800200 */
[C---:B------:R-:W-:Y:S02]  /*0270*/  ISETP.NE.OR P1, PT, R0.reuse, 0x1, !P3 ;  /* 0x000000010000780c */ /* 0x040fe40005f25670 */
[----:B------:R-:W-:-:S11]  /*0280*/  ISETP.NE.OR P0, PT, R0, 0x3, !P3 ;  /* 0x000000030000780c */ /* 0x000fd60005f05670 */
[----:B------:R-:W-:Y:S05]  /*0290*/  @P1 BRA `(.L_x_5) ;  /* 0x0000000000201947 */ /* 0x000fea0003800000 */
[----:B------:R-:W3:Y:S02]  /*02a0*/  LDCU.64 UR4, c[0x0][0x348] ;  /* 0x00006900ff0477ac */ /* 0x000ee40008000a00 */
[----:B---3--:R-:W-:Y:S02]  /*02b0*/  UIADD3 UR6, UP1, UPT, UR4, 0x80, URZ ;  /* 0x0000008004067890 */ /* 0x008fe4000ff3e0ff */
[----:B------:R-:W-:Y:S02]  /*02c0*/  UIADD3 UR4, UP0, UPT, UR4, 0x180, URZ ;  /* 0x0000018004047890 */ /* 0x000fe4000ff1e0ff */
[----:B------:R-:W-:Y:S02]  /*02d0*/  UIADD3.X UR7, UPT, UPT, URZ, UR5, URZ, UP1, !UPT ;  /* 0x00000005ff077290 */ /* 0x000fe40008ffe4ff */
[----:B------:R-:W-:-:S07]  /*02e0*/  UIADD3.X UR5, UPT, UPT, URZ, UR5, URZ, UP0, !UPT ;  /* 0x00000005ff057290 */ /* 0x000fce00087fe4ff */
[----:B------:R3:W-:Y:S02]  /*02f0*/  UTMACCTL.PF [UR6] ;  /* 0x00000000060079b9 */ /* 0x0007e40008040000 */
[----:B------:R3:W-:Y:S02]  /*0300*/  UTMACCTL.PF [UR4] ;  /* 0x00000000040079b9 */ /* 0x0007e40008040000 */
[----:B---3--:R-:W-:Y:S01]  /*0310*/  NOP ;  /* 0x0000000000007918 */ /* 0x008fe20000000000 */
.L_x_5:
[----:B------:R-:W-:Y:S05]  /*0320*/  BSYNC.RECONVERGENT B0 ;  /* 0x0000000000007941 */ /* 0x000fea0003800200 */
.L_x_4:
[----:B------:R-:W-:Y:S04]  /*0330*/  BSSY.RECONVERGENT B0, `(.L_x_6) ;  /* 0x000000a000007945 */ /* 0x000fe80003800200 */
        /* <DEDUP_REMOVED lines=9> */
.L_x_7:
[----:B------:R-:W-:Y:S05]  /*03d0*/  BSYNC.RECONVERGENT B0 ;  /* 0x0000000000007941 */ /* 0x000fea0003800200 */
.L_x_6:
[----:B------:R-:W3:Y:S01]  /*03e0*/  LDCU.64 UR4, c[0x0][0x888] ;  /* 0x00011100ff0477ac */ /* 0x000ee20008000a00 */
[----:B------:R-:W-:Y:S02]  /*03f0*/  UISETP.EQ.U32.AND UP1, UPT, UR8, URZ, UPT ;  /* 0x000000ff0800728c */ /* 0x000fe4000bf22070 */
[----:B------:R-:W-:Y:S02]  /*0400*/  UPLOP3.LUT UP4, UPT, UPT, UPT, UPT, 0x80, 0x8 ;  /* 0x000000000008789c */ /* 0x000fe40003f8f070 */
[----:B---3--:R-:W-:-:S04]  /*0410*/  UISETP.NE.U32.AND UP0, UPT, UR4, URZ, UPT ;  /* 0x000000ff0400728c */ /* 0x008fc8000bf05070 */
[----:B------:R-:W-:-:S04]  /*0420*/  UISETP.NE.AND.EX UP0, UPT, UR5, URZ, UPT, UP0 ;  /* 0x000000ff0500728c */ /* 0x000fc8000bf05300 */
[----:B------:R-:W-:-:S04]  /*0430*/  UISETP.EQ.OR.EX UP2, UPT, UR9, URZ, !UP0, UP1 ;  /* 0x000000ff0900728c */ /* 0x000fc8000c742710 */
[----:B------:R-:W-:-:S06]  /*0440*/  UP2UR UR4, UPR, URZ, 0x4 ;  /* 0x00000004ff047883 */ /* 0x000fcc0008000000 */
[----:B------:R-:W-:Y:S01]  /*0450*/  MOV R56, UR4 ;  /* 0x0000000400387c02 */ /* 0x000fe20008000f00 */
[----:B------:R-:W-:Y:S06]  /*0460*/  BRA.U !UP2, `(.L_x_8) ;  /* 0x000000010a207547 */ /* 0x000fec000b800000 */
[----:B------:R-:W-:Y:S01]  /*0470*/  UISETP.NE.U32.AND UP1, UPT, UR8, URZ, UPT ;  /* 0x000000ff0800728c */ /* 0x000fe2000bf25070 */
[----:B-----5:R-:W-:Y:S01]  /*0480*/  FSETP.NEU.AND P0, PT, R26, RZ, PT ;  /* 0x000000ff1a00720b */ /* 0x020fe20003f0d000 */
[----:B------:R-:W-:Y:S02]  /*0490*/  USEL UR4, URZ, 0xffffffff, UP0 ;  /* 0xffffffffff047887 */ /* 0x000fe40008000000 */
[----:B------:R-:W-:-:S10]  /*04a0*/  UISETP.NE.AND.EX UP1, UPT, UR9, URZ, UPT, UP1 ;  /* 0x000000ff0900728c */ /* 0x000fd4000bf25310 */
[----:B------:R-:W-:Y:S01]  /*04b0*/  VOTEU.ANY UP0, P0 ;  /* 0x0000000000ff7886 */ /* 0x000fe20000000100 */
[----:B------:R-:W-:-:S04]  /*04c0*/  @!UP1 USEL UR4, URZ, 0xffffffff, UP0 ;  /* 0xffffffffff049887 */ /* 0x000fc80008000000 */
[----:B------:R-:W-:-:S04]  /*04d0*/  ULOP3.LUT UR4, UR4, 0x1, URZ, 0xc0, !UPT ;  /* 0x0000000104047892 */ /* 0x000fc8000f8ec0ff */
[----:B------:R-:W-:-:S11]  /*04e0*/  UISETP.NE.U32.AND UP4, UPT, UR4, 0x1, UPT ;  /* 0x000000010400788c */ /* 0x000fd6000bf85070 */
.L_x_8:
[----:B------:R-:W3:Y:S01]  /*04f0*/  SHFL.IDX PT, R2, R53, RZ, 0x1f ;  /* 0x00001fff35027589 */ /* 0x000ee200000e0000 */
[----:B------:R-:W-:-:S04]  /*0500*/  UISETP.NE.AND UP0, UPT, UR22, 0x2, UPT ;  /* 0x000000021600788c */ /* 0x000fc8000bf05270 */
[----:B------:R-:W-:Y:S01]  /*0510*/  USEL UR33, URZ, 0x1, UP0 ;  /* 0x00000001ff217887 */ /* 0x000fe20008000000 */
[----:B---3--:R-:W-:-:S13]  /*0520*/  ISETP.NE.AND P0, PT, R2, RZ, PT ;  /* 0x000000ff0200720c */ /* 0x008fda0003f05270 */
[----:B------:R-:W-:Y:S05]  /*0530*/  @P0 BRA `(.L_x_9) ;  /* 0x0000000000a40947 */ /* 0x000fea0003800000 */
[----:B------:R-:W-:Y:S01]  /*0540*/  ELECT P0, URZ, PT ;  /* 0x0000000000ff782f */ /* 0x000fe20003800000 */
[----:B------:R-:W-:-:S12]  /*0550*/  BSSY.RECONVERGENT B0, `(.L_x_9) ;  /* 0x0000027000007945 */ /* 0x000fd80003800200 */
[----:B------:R-:W-:Y:S05]  /*0560*/  @!P0 BRA `(.L_x_10) ;  /* 0x0000000000948947 */ /* 0x000fea0003800000 */
[----:B------:R-:W3:Y:S01]  /*0570*/  S2UR UR4, SR_CgaCtaId ;  /* 0x00000000000479c3 */ /* 0x000ee20000008800 */
[----:B------:R-:W-:Y:S01]  /*0580*/  UMOV UR5, 0x400 ;  /* 0x0000040000057882 */ /* 0x000fe20000000000 */
[----:B------:R-:W-:Y:S01]  /*0590*/  UMOV UR8, 0x1 ;  /* 0x0000000100087882 */ /* 0x000fe20000000000 */
[----:B------:R-:W-:Y:S01]  /*05a0*/  UMOV UR6, 0x5 ;  /* 0x0000000500067882 */ /* 0x000fe20000000000 */
[----:B------:R-:W-:-:S04]  /*05b0*/  UIADD3 UR8, UPT, UPT, -UR8, 0x100000, URZ ;  /* 0x0010000008087890 */ /* 0x000fc8000fffe1ff */
[----:B------:R-:W-:Y:S02]  /*05c0*/  USHF.L.U32 UR9, UR8, 0xb, URZ ;  /* 0x0000000b08097899 */ /* 0x000fe400080006ff */
[----:B------:R-:W-:Y:S02]  /*05d0*/  USHF.L.U32 UR8, UR8, 0x1, URZ ;  /* 0x0000000108087899 */ /* 0x000fe400080006ff */
[----:B------:R-:W-:-:S04]  /*05e0*/  UIADD3 UR6, UPT, UPT, -UR6, 0x100000, URZ ;  /* 0x0010000006067890 */ /* 0x000fc8000fffe1ff */
[----:B------:R-:W-:Y:S02]  /*05f0*/  USHF.L.U32 UR7, UR6, 0xb, URZ ;  /* 0x0000000b06077899 */ /* 0x000fe400080006ff */
[----:B------:R-:W-:Y:S02]  /*0600*/  USHF.L.U32 UR6, UR6, 0x1, URZ ;  /* 0x0000000106067899 */ /* 0x000fe400080006ff */
[----:B---3--:R-:W-:Y:S01]  /*0610*/  ULEA UR4, UR4, UR5, 0x18 ;  /* 0x0000000504047291 */ /* 0x008fe2000f8ec0ff */
[----:B------:R-:W3:Y:S11]  /*0620*/  FENCE.VIEW.ASYNC.S ;  /* 0x00000000000073c6 */ /* 0x000ef60000000000 */
[----:B---3--:R3:W4:Y:S01]  /*0630*/  SYNCS.EXCH.64 URZ, [UR4], UR8 ;  /* 0x0000000804ff75b2 */ /* 0x0087220008000100 */
[----:B------:R3:W1:Y:S01]  /*0640*/  SYNCS.EXCH.64 URZ, [UR4+0x60], UR6 ;  /* 0x0000600604ff75b2 */ /* 0x0006620008000100 */
        /* <DEDUP_REMOVED lines=21> */
[----:B------:R3:W1:Y:S02]  /*07a0*/  SYNCS.EXCH.64 URZ, [UR4+0xb8], UR6 ;  /* 0x0000b80604ff75b2 */ /* 0x0006640008000100 */
[----:B---34-:R-:W-:Y:S01]  /*07b0*/  NOP ;  /* 0x0000000000007918 */ /* 0x018fe20000000000 */
.L_x_10:
[----:B------:R-:W-:Y:S05]  /*07c0*/  BSYNC.RECONVERGENT B0 ;  /* 0x0000000000007941 */ /* 0x000fea0003800200 */
.L_x_9:
[----:B------:R-:W3:Y:S01]  /*07d0*/  SHFL.IDX PT, R2, R53, RZ, 0x1f ;  /* 0x00001fff35027589 */ /* 0x000ee200000e0000 */
[----:B------:R-:W-:Y:S01]  /*07e0*/  NOP ;  /* 0x0000000000007918 */ /* 0x000fe20000000000 */
[----:B---3--:R-:W-:-:S13]  /*07f0*/  ISETP.NE.AND P0, PT, R2, 0x1, PT ;  /* 0x000000010200780c */ /* 0x008fda0003f05270 */
[----:B------:R-:W-:Y:S05]  /*0800*/  @P0 BRA `(.L_x_11) ;  /* 0x0000000000500947 */ /* 0x000fea0003800000 */
        /* <DEDUP_REMOVED lines=9> */
[----:B------:R-:W-:Y:S01]  /*08a0*/  USHF.L.U32 UR6, UR6, 0x1, URZ ;  /* 0x0000000106067899 */ /* 0x000fe200080006ff */
[----:B------:R-:W-:Y:S01]  /*08b0*/  ELECT P0, URZ, PT ;  /* 0x0000000000ff782f */ /* 0x000fe20003800000 */
[----:B---3--:R-:W-:Y:S01]  /*08c0*/  ULEA UR4, UR4, UR5, 0x18 ;  /* 0x0000000504047291 */ /* 0x008fe2000f8ec0ff */
[----:B------:R-:W3:Y:S11]  /*08d0*/  FENCE.VIEW.ASYNC.S ;  /* 0x00000000000073c6 */ /* 0x000ef60000000000 */
[----:B---3--:R3:W4:Y:S01]  /*08e0*/  SYNCS.EXCH.64 URZ, [UR4+0xc0], UR8 ;  /* 0x0000c00804ff75b2 */ /* 0x0087220008000100 */
[----:B------:R3:W1:Y:S01]  /*08f0*/  SYNCS.EXCH.64 URZ, [UR4+0xd8], UR6 ;  /* 0x0000d80604ff75b2 */ /* 0x0006620008000100 */
[----:B------:R3:W1:Y:S01]  /*0900*/  SYNCS.EXCH.64 URZ, [UR4+0xc8], UR8 ;  /* 0x0000c80804ff75b2 */ /* 0x0006620008000100 */
[----:B------:R3:W1:Y:S01]  /*0910*/  SYNCS.EXCH.64 URZ, [UR4+0xe0], UR6 ;  /* 0x0000e00604ff75b2 */ /* 0x0006620008000100 */
[----:B------:R3:W1:Y:S01]  /*0920*/  SYNCS.EXCH.64 URZ, [UR4+0xd0], UR8 ;  /* 0x0000d00804ff75b2 */ /* 0x0006620008000100 */
[----:B------:R3:W1:Y:S01]  /*0930*/  SYNCS.EXCH.64 URZ, [UR4+0xe8], UR6 ;  /* 0x0000e80604ff75b2 */ /* 0x0006620008000100 */
[----:B------:R-:W-:Y:S01]  /*0940*/  NOP ;  /* 0x0000000000007918 */ /* 0x000fe20000000000 */
.L_x_11:
[----:B------:R-:W2:Y:S01]  /*0950*/  SHFL.IDX PT, R2, R53, RZ, 0x1f ;  /* 0x00001fff35027589 */ /* 0x000ea200000e0000 */
[----:B------:R-:W-:Y:S01]  /*0960*/  NOP ;  /* 0x0000000000007918 */ /* 0x000fe20000000000 */
[----:B--2---:R-:W-:-:S13]  /*0970*/  ISETP.NE.AND P0, PT, R2, 0x3, PT ;  /* 0x000000030200780c */ /* 0x004fda0003f05270 */
[----:B------:R-:W-:Y:S05]  /*0980*/  @P0 BRA `(.L_x_12) ;  /* 0x0000000000300947 */ /* 0x000fea0003800000 */
[----:B---3--:R-:W2:Y:S01]  /*0990*/  S2UR UR6, SR_CgaCtaId ;  /* 0x00000000000679c3 */ /* 0x008ea20000008800 */
[----:B------:R-:W-:Y:S01]  /*09a0*/  UMOV UR4, 0x400 ;  /* 0x0000040000047882 */ /* 0x000fe20000000000 */
[----:B------:R-:W-:Y:S01]  /*09b0*/  UMOV UR5, 0x20 ;  /* 0x0000002000057882 */ /* 0x000fe20000000000 */
[----:B------:R-:W-:Y:S01]  /*09c0*/  ELECT P0, URZ, PT ;  /* 0x0000000000ff782f */ /* 0x000fe20003800000 */
[----:B--2---:R-:W-:Y:S02]  /*09d0*/  ULEA UR6, UR6, UR4, 0x18 ;  /* 0x0000000406067291 */ /* 0x004fe4000f8ec0ff */
[----:B------:R-:W-:-:S04]  /*09e0*/  UIADD3 UR4, UPT, UPT, -UR5, 0x100000, URZ ;  /* 0x0010000005047890 */ /* 0x000fc8000fffe1ff */
[----:B------:R-:W-:Y:S02]  /*09f0*/  USHF.L.U32 UR5, UR4, 0xb, URZ ;  /* 0x0000000b04057899 */ /* 0x000fe400080006ff */
[----:B------:R-:W-:Y:S01]  /*0a00*/  USHF.L.U32 UR4, UR4, 0x1, URZ ;  /* 0x0000000104047899 */ /* 0x000fe200080006ff */
[----:B------:R-:W2:Y:S11]  /*0a10*/  FENCE.VIEW.ASYNC.S ;  /* 0x00000000000073c6 */ /* 0x000eb60000000000 */
[----:B--2---:R2:W3:Y:S01]  /*0a20*/  SYNCS.EXCH.64 URZ, [UR6+0xf0], UR4 ;  /* 0x0000f00406ff75b2 */ /* 0x0044e20008000100 */
[----:B------:R2:W1:Y:S01]  /*0a30*/  SYNCS.EXCH.64 URZ, [UR6+0xf8], UR4 ;  /* 0x0000f80406ff75b2 */ /* 0x0004620008000100 */
[----:B------:R-:W-:Y:S01]  /*0a40*/  NOP ;  /* 0x0000000000007918 */ /* 0x000fe20000000000 */
.L_x_12:
[----:B------:R-:W4:Y:S01]  /*0a50*/  SHFL.IDX PT, R2, R53, RZ, 0x1f ;  /* 0x00001fff35027589 */ /* 0x000f2200000e0000 */
[----:B------:R-:W-:Y:S01]  /*0a60*/  NOP ;  /* 0x0000000000007918 */ /* 0x000fe20000000000 */
[----:B----4-:R-:W-:-:S13]  /*0a70*/  ISETP.NE.AND P0, PT, R2, 0x4, PT ;  /* 0x000000040200780c */ /* 0x010fda0003f05270 */
[----:B------:R-:W-:Y:S05]  /*0a80*/  @P0 BRA `(.L_x_13) ;  /* 0x00000000004c0947 */ /* 0x000fea0003800000 */
[----:B--23--:R-:W2:Y:S01]  /*0a90*/  S2UR UR6, SR_CgaCtaId ;  /* 0x00000000000679c3 */ /* 0x00cea20000008800 */
[----:B------:R-:W-:Y:S01]  /*0aa0*/  UMOV UR4, 0x720 ;  /* 0x0000072000047882 */ /* 0x000fe20000000000 */
[----:B------:R-:W-:Y:S01]  /*0ab0*/  UMOV UR5, 0x400 ;  /* 0x0000040000057882 */ /* 0x000fe20000000000 */
[----:B------:R-:W-:Y:S01]  /*0ac0*/  USEL UR4, UR4, 0x620, UP4 ;  /* 0x0000062004047887 */ /* 0x000fe2000a000000 */
[----:B------:R-:W-:Y:S01]  /*0ad0*/  UMOV UR8, 0x1 ;  /* 0x0000000100087882 */ /* 0x000fe20000000000 */
[----:B------:R-:W-:Y:S01]  /*0ae0*/  ELECT P0, URZ, PT ;  /* 0x0000000000ff782f */ /* 0x000fe20003800000 */
[----:B------:R-:W-:-:S04]  /*0af0*/  UIADD3 UR8, UPT, UPT, -UR8, 0x100000, URZ ;  /* 0x0010000008087890 */ /* 0x000fc8000fffe1ff */
[----:B------:R-:W-:Y:S02]  /*0b00*/  USHF.L.U32 UR9, UR8, 0xb, URZ ;  /* 0x0000000b08097899 */ /* 0x000fe400080006ff */
[----:B------:R-:W-:Y:S02]  /*0b10*/  USHF.L.U32 UR8, UR8, 0x1, URZ ;  /* 0x0000000108087899 */ /* 0x000fe400080006ff */
[----:B--2---:R-:W-:Y:S02]  /*0b20*/  ULEA UR6, UR6, UR5, 0x18 ;  /* 0x0000000506067291 */ /* 0x004fe4000f8ec0ff */
[----:B------:R-:W-:-:S04]  /*0b30*/  UIADD3 UR4, UPT, UPT, -UR4, 0x100000, URZ ;  /* 0x0010000004047890 */ /* 0x000fc8000fffe1ff */
[----:B------:R-:W-:Y:S02]  /*0b40*/  USHF.L.U32 UR5, UR4, 0xb, URZ ;  /* 0x0000000b04057899 */ /* 0x000fe400080006ff */
[----:B------:R-:W-:Y:S01]  /*0b50*/  USHF.L.U32 UR4, UR4, 0x1, URZ ;  /* 0x0000000104047899 */ /* 0x000fe200080006ff */
[----:B------:R-:W2:Y:S03]  /*0b60*/  FENCE.VIEW.ASYNC.S ;  /* 0x00000000000073c6 */ /* 0x000ea60000000000 */
[----:B--2---:R4:W2:Y:S08]  /*0b70*/  SYNCS.EXCH.64 URZ, [UR6+0x100], UR8 ;  /* 0x0001000806ff75b2 */ /* 0x0048b00008000100 */
[----:B------:R4:W3:Y:S01]  /*0b80*/  SYNCS.EXCH.64 URZ, [UR6+0x110], UR4 ;  /* 0x0001100406ff75b2 */ /* 0x0008e20008000100 */
[----:B------:R4:W1:Y:S01]  /*0b90*/  SYNCS.EXCH.64 URZ, [UR6+0x108], UR8 ;  /* 0x0001080806ff75b2 */ /* 0x0008620008000100 */
[----:B------:R4:W1:Y:S02]  /*0ba0*/  SYNCS.EXCH.64 URZ, [UR6+0x118], UR4 ;  /* 0x0001180406ff75b2 */ /* 0x0008640008000100 */
[----:B----4-:R-:W-:Y:S01]  /*0bb0*/  NOP ;  /* 0x0000000000007918 */ /* 0x010fe20000000000 */
.L_x_13:
[----:B------:R-:W4:Y:S01]  /*0bc0*/  SHFL.IDX PT, R2, R53, RZ, 0x1f ;  /* 0x00001fff35027589 */ /* 0x000f2200000e0000 */
[----:B------:R-:W-:Y:S01]  /*0bd0*/  NOP ;  /* 0x0000000000007918 */ /* 0x000fe20000000000 */
[----:B----4-:R-:W-:-:S13]  /*0be0*/  ISETP.NE.AND P0, PT, R2, 0x5, PT ;  /* 0x000000050200780c */ /* 0x010fda0003f05270 */
[----:B------:R-:W-:Y:S05]  /*0bf0*/  @P0 BRA `(.L_x_14) ;  /* 0x0000000000580947 */ /* 0x000fea0003800000 */
[----:B--23--:R-:W2:Y:S01]  /*0c00*/  S2UR UR4, SR_CgaCtaId ;  /* 0x00000000000479c3 */ /* 0x00cea20000008800 */
        /* <DEDUP_REMOVED lines=10> */
[----:B--2---:R-:W-:Y:S01]  /*0cb0*/  ULEA UR4, UR4, UR5, 0x18 ;  /* 0x0000000504047291 */ /* 0x004fe2000f8ec0ff */
[----:B------:R-:W2:Y:S11]  /*0cc0*/  FENCE.VIEW.ASYNC.S ;  /* 0x00000000000073c6 */ /* 0x000eb60000000000 */
[----:B--2---:R4:W2:Y:S01]  /*0cd0*/  SYNCS.EXCH.64 URZ, [UR4+0x120], UR8 ;  /* 0x0001200804ff75b2 */ /* 0x0048a20008000100 */
[----:B------:R4:W3:Y:S01]  /*0ce0*/  SYNCS.EXCH.64 URZ, [UR4+0x140], UR6 ;  /* 0x0001400604ff75b2 */ /* 0x0008e20008000100 */
[----:B------:R4:W1:Y:S01]  /*0cf0*/  SYNCS.EXCH.64 URZ, [UR4+0x128], UR8 ;  /* 0x0001280804ff75b2 */ /* 0x0008620008000100 */
[----:B------:R4:W1:Y:S01]  /*0d00*/  SYNCS.EXCH.64 URZ, [UR4+0x148], UR6 ;  /* 0x0001480604ff75b2 */ /* 0x0008620008000100 */
[----:B------:R4:W1:Y:S01]  /*0d10*/  SYNCS.EXCH.64 URZ, [UR4+0x130], UR8 ;  /* 0x0001300804ff75b2 */ /* 0x0008620008000100 */
[----:B------:R4:W1:Y:S01]  /*0d20*/  SYNCS.EXCH.64 URZ, [UR4+0x150], UR6 ;  /* 0x0001500604ff75b2 */ /* 0x0008620008000100 */
[----:B------:R4:W1:Y:S01]  /*0d30*/  SYNCS.EXCH.64 URZ, [UR4+0x138], UR8 ;  /* 0x0001380804ff75b2 */ /* 0x0008620008000100 */
[----:B------:R4:W1:Y:S02]  /*0d40*/  SYNCS.EXCH.64 URZ, [UR4+0x158], UR6 ;  /* 0x0001580604ff75b2 */ /* 0x0008640008000100 */
[----:B----4-:R-:W-:Y:S01]  /*0d50*/  NOP ;  /* 0x0000000000007918 */ /* 0x010fe20000000000 */
.L_x_14:
[----:B------:R-:W4:Y:S01]  /*0d60*/  SHFL.IDX PT, R2, R53, RZ, 0x1f ;  /* 0x00001fff35027589 */ /* 0x000f2200000e0000 */
[----:B------:R-:W1:Y:S01]  /*0d70*/  S2UR UR54, SR_CgaCtaId ;  /* 0x00000000003679c3 */ /* 0x000e620000008800 */
[----:B------:R-:W-:Y:S01]  /*0d80*/  NOP ;  /* 0x0000000000007918 */ /* 0x000fe20000000000 */
[----:B----4-:R-:W-:-:S13]  /*0d90*/  ISETP.NE.AND P0, PT, R2, 0x3, PT ;  /* 0x000000030200780c */ /* 0x010fda0003f05270 */
[----:B-1----:R-:W-:Y:S05]  /*0da0*/  @P0 BRA `(.L_x_15) ;  /* 0x0000000000340947 */ /* 0x002fea0003800000 */
[----:B--23--:R-:W-:Y:S01]  /*0db0*/  UMOV UR4, 0x400 ;  /* 0x0000040000047882 */ /* 0x00cfe20000000000 */
[----:B------:R-:W-:Y:S01]  /*0dc0*/  UMOV UR6, 0x20 ;  /* 0x0000002000067882 */ /* 0x000fe20000000000 */
[----:B------:R-:W-:Y:S02]  /*0dd0*/  ULEA UR4, UR54, UR4, 0x18 ;  /* 0x0000000436047291 */ /* 0x000fe4000f8ec0ff */
[----:B------:R-:W-:-:S04]  /*0de0*/  UIADD3 UR6, UPT, UPT, -UR6, 0x100000, URZ ;  /* 0x0010000006067890 */ /* 0x000fc8000fffe1ff */
[----:B------:R-:W-:Y:S02]  /*0df0*/  USHF.L.U32 UR7, UR6, 0xb, URZ ;  /* 0x0000000b06077899 */ /* 0x000fe400080006ff */
[----:B------:R-:W-:Y:S01]  /*0e00*/  USHF.L.U32 UR6, UR6, 0x1, URZ ;  /* 0x0000000106067899 */ /* 0x000fe200080006ff */
[----:B------:R-:W-:Y:S01]  /*0e10*/  ELECT P0, URZ, PT ;  /* 0x0000000000ff782f */ /* 0x000fe20003800000 */
[----:B------:R-:W1:Y:S10]  /*0e20*/  FENCE.VIEW.ASYNC.S ;  /* 0x00000000000073c6 */ /* 0x000e740000000000 */
[----:B-1----:R1:W4:Y:S01]  /*0e30*/  SYNCS.EXCH.64 URZ, [UR4+0x160], UR6 ;  /* 0x0001600604ff75b2 */ /* 0x0023220008000100 */
[----:B------:R1:W2:Y:S01]  /*0e40*/  SYNCS.EXCH.64 URZ, [UR4+0x170], UR6 ;  /* 0x0001700604ff75b2 */ /* 0x0002a20008000100 */
[----:B------:R1:W3:Y:S01]  /*0e50*/  SYNCS.EXCH.64 URZ, [UR4+0x168], UR6 ;  /* 0x0001680604ff75b2 */ /* 0x0002e20008000100 */
[----:B------:R1:W1:Y:S01]  /*0e60*/  SYNCS.EXCH.64 URZ, [UR4+0x178], UR6 ;  /* 0x0001780604ff75b2 */ /* 0x0002620008000100 */
[----:B------:R-:W-:Y:S01]  /*0e70*/  NOP ;  /* 0x0000000000007918 */ /* 0x000fe20000000000 */
.L_x_15:
[----:B-123--:R-:W1:Y:S01]  /*0e80*/  LDCU UR4, c[0x0][0x36c] ;  /* 0x00006d80ff0477ac */ /* 0x00ee620008000800 */
[----:B------:R-:W-:Y:S01]  /*0e90*/  ISETP.NE.OR P3, PT, R0, 0x2, !P3 ;  /* 0x000000020000780c */ /* 0x000fe20005f65670 */
[----:B------:R-:W-:Y:S01]  /*0ea0*/  NOP ;  /* 0x0000000000007918 */ /* 0x000fe20000000000 */
[----:B------:R-:W-:Y:S01]  /*0eb0*/  LOP3.LUT R0, R63, 0x1f, RZ, 0xc0, !PT ;  /* 0x0000001f3f007812 */ /* 0x000fe200078ec0ff */
[----:B------:R-:W-:Y:S02]  /*0ec0*/  UISETP.NE.AND UP5, UPT, UR22, URZ, UPT ;  /* 0x000000ff1600728c */ /* 0x000fe4000bfa5270 */
[----:B-1----:R-:W-:-:S09]  /*0ed0*/  UISETP.EQ.U32.AND UP6, UPT, UR4, 0x1, UPT ;  /* 0x000000010400788c */ /* 0x002fd2000bfc2070 */
[----:B------:R-:W-:Y:S05]  /*0ee0*/  BRA.U !UP6, `(.L_x_16) ;  /* 0x000000010e087547 */ /* 0x000fea000b800000 */
[----:B----4-:R-:W-:Y:S01]  /*0ef0*/  UCGABAR_ARV ;  /* 0x00000000000079c7 */ /* 0x010fe20008000000 */
[----:B------:R-:W-:Y:S05]  /*0f00*/  BRA `(.L_x_17) ;  /* 0x0000000000047947 */ /* 0x000fea0003800000 */
.L_x_16:
[----:B----4-:R-:W-:Y:S01]  /*0f10*/  NOP ;  /* 0x0000000000007918 */ /* 0x010fe20000000000 */
.L_x_17:
[----:B------:R-:W1:Y:S01]  /*0f20*/  S2UR UR29, SR_CTAID.X ;  /* 0x00000000001d79c3 */ /* 0x000e620000002500 */
[----:B------:R-:W-:-:S05]  /*0f30*/  CS2R.32 R55, SR_CgaSize ;  /* 0x0000000000377805 */ /* 0x000fca0000008a00 */
[----:B------:R-:W-:-:S05]  /*0f40*/  IMAD R55, R55, -0xa0, RZ ;  /* 0xffffff6037377824 */ /* 0x000fca00078e02ff */
[----:B------:R-:W-:-:S14]  /*0f50*/  R2UR UR5, R55 ;  /* 0x00000000370572ca */ /* 0x000fdc00000e0000 */
[----:B------:R-:W2:Y:S01]  /*0f60*/  LDCU UR5, c[0x0][UR5+0x2b0] ;  /* 0x00005600050577ac */ /* 0x000ea20008000800 */
[----:B------:R-:W-:-:S05]  /*0f70*/  CS2R.32 R55, SR_CgaSize ;  /* 0x0000000000377805 */ /* 0x000fca0000008a00 */
[----:B------:R-:W-:-:S05]  /*0f80*/  IMAD R55, R55, -0xa0, RZ ;  /* 0xffffff6037377824 */ /* 0x000fca00078e02ff */
[----:B------:R-:W-:-:S14]  /*0f90*/  R2UR UR4, R55 ;  /* 0x00000000370472ca */ /* 0x000fdc00000e0000 */
[----:B------:R-:W3:Y:S01]  /*0fa0*/  LDCU UR4, c[0x0][UR4+0x2b4] ;  /* 0x00005680040477ac */ /* 0x000ee20008000800 */
[----:B------:R-:W4:Y:S01]  /*0fb0*/  S2UR UR32, SR_CTAID.Y ;  /* 0x00000000002079c3 */ /* 0x000f220000002600 */
[----:B------:R-:W-:-:S05]  /*0fc0*/  CS2R.32 R55, SR_CgaSize ;  /* 0x0000000000377805 */ /* 0x000fca0000008a00 */
[----:B------:R-:W-:-:S05]  /*0fd0*/  IMAD R55, R55, -0xa0, RZ ;  /* 0xffffff6037377824 */ /* 0x000fca00078e02ff */
[----:B------:R-:W-:-:S14]  /*0fe0*/  R2UR UR7, R55 ;  /* 0x00000000370772ca */ /* 0x000fdc00000e0000 */
[----:B------:R-:W3:Y:S01]  /*0ff0*/  LDCU UR7, c[0x0][UR7+0x2a0] ;  /* 0x00005400070777ac */ /* 0x000ee20008000800 */
[----:B------:R-:W-:-:S05]  /*1000*/  CS2R.32 R55, SR_CgaSize ;  /* 0x0000000000377805 */ /* 0x000fca0000008a00 */
[----:B------:R-:W-:-:S05]  /*1010*/  IMAD R55, R55, -0xa0, RZ ;  /* 0xffffff6037377824 */ /* 0x000fca00078e02ff */
[----:B------:R-:W-:-:S14]  /*1020*/  R2UR UR8, R55 ;  /* 0x00000000370872ca */ /* 0x000fdc00000e0000 */
[----:B------:R-:W3:Y:S01]  /*1030*/  LDCU UR8, c[0x0][UR8+0x2a4] ;  /* 0x00005480080877ac */ /* 0x000ee20008000800 */
[----:B------:R-:W-:Y:S02]  /*1040*/  ULOP3.LUT UR46, UR54, 0x3, URZ, 0xc0, !UPT ;  /* 0x00000003362e7892 */ /* 0x000fe4000f8ec0ff */
[----:B------:R-:W-:Y:S02]  /*1050*/  USHF.R.U32.HI UR34, URZ, 0x2, UR54 ;  /* 0x00000002ff227899 */ /* 0x000fe40008011636 */
[----:B------:R-:W-:Y:S02]  /*1060*/  UISETP.GT.U32.AND UP1, UPT, UR46, 0xffff, UPT ;  /* 0x0000ffff2e00788c */ /* 0x000fe4000bf24070 */
[----:B------:R-:W-:Y:S01]  /*1070*/  USHF.L.U32 UR28, UR54, 0x8, URZ ;  /* 0x00000008361c7899 */ /* 0x000fe200080006ff */
[----:B-1----:R-:W-:Y:S01]  /*1080*/  I2FP.F32.U32 R3, UR29 ;  /* 0x0000001d00037c45 */ /* 0x002fe20008201000 */
[----:B------:R-:W1:Y:S04]  /*1090*/  LDCU UR23, c[0x0][0xb24] ;  /* 0x00016480ff1777ac */ /* 0x000e680008000800 */
[----:B--2---:R-:W-:Y:S01]  /*10a0*/  FMUL R3, R3, UR5 ;  /* 0x0000000503037c20 */ /* 0x004fe20008400000 */
[----:B------:R-:W2:Y:S01]  /*10b0*/  LDCU UR40, c[0x0][0xb24] ;  /* 0x00016480ff2877ac */ /* 0x000ea20008000800 */
[----:B----4-:R-:W-:Y:S01]  /*10c0*/  I2FP.F32.U32 R2, UR32 ;  /* 0x0000002000027c45 */ /* 0x010fe20008201000 */
[----:B------:R-:W4:Y:S03]  /*10d0*/  LDCU UR30, c[0x0][0xb30] ;  /* 0x00016600ff1e77ac */ /* 0x000f260008000800 */
[----:B------:R-:W1:Y:S01]  /*10e0*/  F2I.U32.TRUNC.NTZ R3, R3 ;  /* 0x0000000300037305 */ /* 0x000e62000020f000 */
[----:B---3--:R-:W-:Y:S01]  /*10f0*/  FMUL R2, R2, UR4 ;  /* 0x0000000402027c20 */ /* 0x008fe20008400000 */
[----:B------:R-:W-:-:S02]  /*1100*/  ULOP3.LUT UR4, UR54, 0x4, URZ, 0xc0, !UPT ;  /* 0x0000000436047892 */ /* 0x000fc4000f8ec0ff */
[----:B------:R-:W-:Y:S02]  /*1110*/  USHF.L.U32 UR27, UR54, 0x9, URZ ;  /* 0x00000009361b7899 */ /* 0x000fe400080006ff */
[----:B------:R-:W-:Y:S02]  /*1120*/  UISETP.GT.U32.AND UP0, UPT, UR4, 0xffff, UPT ;  /* 0x0000ffff0400788c */ /* 0x000fe4000bf04070 */
[----:B------:R-:W3:Y:S01]  /*1130*/  F2I.U32.TRUNC.NTZ R2, R2 ;  /* 0x0000000200027305 */ /* 0x000ee2000020f000 */
[----:B------:R-:W-:Y:S01]  /*1140*/  UMOV UR35, 0x11 ;  /* 0x0000001100237882 */ /* 0x000fe20000000000 */
[----:B------:R-:W-:Y:S02]  /*1150*/  USEL UR24, UR46, 0xffff, !UP1 ;  /* 0x0000ffff2e187887 */ /* 0x000fe4000c800000 */
[----:B------:R-:W-:Y:S01]  /*1160*/  USEL UR25, UR4, 0xffff, !UP0 ;  /* 0x0000ffff04197887 */ /* 0x000fe2000c000000 */
[----:B-1----:R-:W-:Y:S02]  /*1170*/  R2UR UR5, R3 ;  /* 0x00000000030572ca */ /* 0x002fe400000e0000 */
[----:B---3--:R-:W-:-:S02]  /*1180*/  R2UR UR6, R2 ;  /* 0x00000000020672ca */ /* 0x008fc400000e0000 */
[----:B------:R-:W-:-:S09]  /*1190*/  PRMT R2, RZ, 0x7610, R2 ;  /* 0x00007610ff027816 */ /* 0x000fd20000000002 */
[----:B------:R-:W-:-:S04]  /*11a0*/  UIADD3 UR5, UPT, UPT, -UR5, URZ, URZ ;  /* 0x000000ff05057290 */ /* 0x000fc8000fffe1ff */
[----:B------:R-:W-:Y:S02]  /*11b0*/  UIMAD UR5, UR7, UR5, UR29 ;  /* 0x00000005070572a4 */ /* 0x000fe4000f8e021d */
[----:B------:R-:W-:-:S04]  /*11c0*/  UIADD3 UR4, UPT, UPT, -UR6, URZ, URZ ;  /* 0x000000ff06047290 */ /* 0x000fc8000fffe1ff */
[----:B------:R-:W-:Y:S01]  /*11d0*/  IMAD.U32 R55, RZ, RZ, UR5 ;  /* 0x00000005ff377e24 */ /* 0x000fe2000f8e00ff */
[----:B------:R-:W-:-:S06]  /*11e0*/  UIMAD UR4, UR8, UR4, UR32 ;  /* 0x00000004080472a4 */ /* 0x000fcc000f8e0220 */
[----:B------:R-:W-:Y:S01]  /*11f0*/  IMAD.U32 R54, RZ, RZ, UR4 ;  /* 0x00000004ff367e24 */ /* 0x000fe2000f8e00ff */
[----:B--2-4-:R-:W-:Y:S06]  /*1200*/  BRA.U UP5, `(.L_x_18) ;  /* 0x0000000105747547 */ /* 0x014fec000b800000 */
[----:B------:R-:W-:Y:S02]  /*1210*/  R2UR UR4, R54 ;  /* 0x00000000360472ca */ /* 0x000fe400000e0000 */
[----:B------:R-:W-:-:S11]  /*1220*/  R2UR UR8, R55 ;  /* 0x00000000370872ca */ /* 0x000fd600000e0000 */
[----:B------:R-:W-:Y:S02]  /*1230*/  UISETP.NE.AND UP2, UPT, UR4, URZ, UPT ;  /* 0x000000ff0400728c */ /* 0x000fe4000bf45270 */
[----:B------:R-:W-:Y:S02]  /*1240*/  UISETP.NE.AND UP3, UPT, UR4, 0x1, UPT ;  /* 0x000000010400788c */ /* 0x000fe4000bf65270 */
[----:B------:R-:W-:Y:S02]  /*1250*/  UISETP.NE.AND UP0, UPT, UR8, URZ, UP2 ;  /* 0x000000ff0800728c */ /* 0x000fe40009705270 */
[----:B------:R-:W-:Y:S02]  /*1260*/  USEL UR4, URZ, 0x10, UP3 ;  /* 0x00000010ff047887 */ /* 0x000fe40009800000 */
[----:B------:R-:W-:Y:S02]  /*1270*/  USEL UR11, URZ, 0x1, UP0 ;  /* 0x00000001ff0b7887 */ /* 0x000fe40008000000 */
[----:B------:R-:W-:-:S02]  /*1280*/  UISETP.NE.AND UP0, UPT, UR8, URZ, UPT ;  /* 0x000000ff0800728c */ /* 0x000fc4000bf05270 */
[----:B------:R-:W-:Y:S02]  /*1290*/  USEL UR5, URZ, 0x2, UP2 ;  /* 0x00000002ff057887 */ /* 0x000fe40009000000 */
[----:B------:R-:W-:Y:S02]  /*12a0*/  USEL UR9, UR4, 0x10, UP0 ;  /* 0x0000001004097887 */ /* 0x000fe40008000000 */
[----:B------:R-:W-:Y:S02]  /*12b0*/  UISETP.NE.AND UP0, UPT, UR8, 0x1, UPT ;  /* 0x000000010800788c */ /* 0x000fe4000bf05270 */
[----:B------:R-:W-:Y:S02]  /*12c0*/  USEL UR4, URZ, 0x20, UP3 ;  /* 0x00000020ff047887 */ /* 0x000fe40009800000 */
[----:B------:R-:W-:Y:S02]  /*12d0*/  UISETP.NE.AND UP1, UPT, UR8, 0x2, UPT ;  /* 0x000000020800788c */ /* 0x000fe4000bf25270 */
[----:B------:R-:W-:-:S02]  /*12e0*/  USEL UR6, URZ, 0x4, UP2 ;  /* 0x00000004ff067887 */ /* 0x000fc40009000000 */
[----:B------:R-:W-:Y:S02]  /*12f0*/  USEL UR7, UR5, 0x2, UP0 ;  /* 0x0000000205077887 */ /* 0x000fe40008000000 */
[----:B------:R-:W-:Y:S02]  /*1300*/  USEL UR10, UR4, 0x20, UP0 ;  /* 0x00000020040a7887 */ /* 0x000fe40008000000 */
[----:B------:R-:W-:Y:S02]  /*1310*/  UISETP.NE.AND UP0, UPT, UR8, 0x3, UPT ;  /* 0x000000030800788c */ /* 0x000fe4000bf05270 */
[----:B------:R-:W-:Y:S02]  /*1320*/  USEL UR5, URZ, 0x40, UP3 ;  /* 0x00000040ff057887 */ /* 0x000fe40009800000 */
[----:B------:R-:W-:Y:S02]  /*1330*/  USEL UR8, UR6, 0x4, UP1 ;  /* 0x0000000406087887 */ /* 0x000fe40008800000 */
[----:B------:R-:W-:-:S02]  /*1340*/  USEL UR4, URZ, 0x8, UP2 ;  /* 0x00000008ff047887 */ /* 0x000fc40009000000 */
[----:B------:R-:W-:Y:S02]  /*1350*/  UIADD3 UR6, UPT, UPT, UR7, UR9, UR11 ;  /* 0x0000000907067290 */ /* 0x000fe4000fffe00b */
[----:B------:R-:W-:Y:S02]  /*1360*/  USEL UR7, UR5, 0x40, UP1 ;  /* 0x0000004005077887 */ /* 0x000fe40008800000 */
[----:B------:R-:W-:Y:S02]  /*1370*/  USEL UR12, URZ, 0x80, UP3 ;  /* 0x00000080ff0c7887 */ /* 0x000fe40009800000 */
[----:B------:R-:W-:Y:S02]  /*1380*/  USEL UR4, UR4, 0x8, UP0 ;  /* 0x0000000804047887 */ /* 0x000fe40008000000 */
[----:B------:R-:W-:Y:S02]  /*1390*/  UIADD3 UR5, UPT, UPT, UR8, UR10, UR6 ;  /* 0x0000000a08057290 */ /* 0x000fe4000fffe006 */
[----:B------:R-:W-:-:S02]  /*13a0*/  USEL UR6, UR12, 0x80, UP0 ;  /* 0x000000800c067887 */ /* 0x000fc40008000000 */
[----:B------:R-:W-:-:S04]  /*13b0*/  UIADD3 UR4, UPT, UPT, UR4, UR7, UR5 ;  /* 0x0000000704047290 */ /* 0x000fc8000fffe005 */
[----:B------:R-:W-:-:S06]  /*13c0*/  UIADD3 UR4, UPT, UPT, UR4, UR6, URZ ;  /* 0x0000000604047290 */ /* 0x000fcc000fffe0ff */
[----:B------:R-:W-:-:S07]  /*13d0*/  IMAD.U32 R2, RZ, RZ, UR4 ;  /* 0x00000004ff027e24 */ /* 0x000fce000f8e00ff */
.L_x_18:
[----:B------:R-:W1:Y:S01]  /*13e0*/  S2UR UR36, SR_CTAID.Z ;  /* 0x00000000002479c3 */ /* 0x000e620000002700 */
[----:B------:R-:W-:Y:S01]  /*13f0*/  UISETP.GE.AND UP0, UPT, UR23, 0x1, UPT ;  /* 0x000000011700788c */ /* 0x000fe2000bf06270 */
[----:B------:R-:W-:-:S08]  /*1400*/  UMOV UR31, 0xf ;  /* 0x0000000f001f7882 */ /* 0x000fd00000000000 */
[----:B------:R-:W-:Y:S05]  /*1410*/  BRA.U !UP0, `(.L_x_19) ;  /* 0x0000000108d47547 */ /* 0x000fea000b800000 */
[----:B------:R-:W2:Y:S01]  /*1420*/  LDCU.128 UR12, c[0x0][0xb10] ;  /* 0x00016200ff0c77ac */ /* 0x000ea20008000c00 */
[----:B------:R-:W3:Y:S01]  /*1430*/  LDCU UR6, c[0x0][0x370] ;  /* 0x00006e00ff0677ac */ /* 0x000ee20008000800 */
[----:B------:R-:W4:Y:S01]  /*1440*/  LDCU UR5, c[0x0][0x374] ;  /* 0x00006e80ff0577ac */ /* 0x000f220008000800 */
[----:B------:R-:W1:Y:S01]  /*1450*/  LDCU UR26, c[0x0][0xb0c] ;  /* 0x00016180ff1a77ac */ /* 0x000e620008000800 */
[----:B------:R-:W1:Y:S01]  /*1460*/  LDCU UR4, c[0x0][0xb20] ;  /* 0x00016400ff0477ac */ /* 0x000e620008000800 */
[----:B------:R-:W1:Y:S01]  /*1470*/  LDCU.64 UR8, c[0x0][0xb28] ;  /* 0x00016500ff0877ac */ /* 0x000e620008000a00 */
[----:B--2---:R-:W-:Y:S02]  /*1480*/  UISETP.NE.AND UP0, UPT, UR14, 0x1, UPT ;  /* 0x000000010e00788c */ /* 0x004fe4000bf05270 */
[----:B----4-:R-:W-:Y:S02]  /*1490*/  UIMAD.WIDE.U32 UR10, UR5, UR15, URZ ;  /* 0x0000000f050a72a5 */ /* 0x010fe4000f8e00ff */
[----:B---3--:R-:W-:-:S02]  /*14a0*/  UIMAD.WIDE.U32 UR18, UR6, UR12, URZ ;  /* 0x0000000c061272a5 */ /* 0x008fc4000f8e00ff */
[----:B-1----:R-:W-:Y:S02]  /*14b0*/  UISETP.NE.AND UP1, UPT, UR26, 0x1, UPT ;  /* 0x000000011a00788c */ /* 0x002fe4000bf25270 */
[----:B------:R-:W-:Y:S01]  /*14c0*/  UISETP.NE.AND UP2, UPT, UR23, 0x1, UPT ;  /* 0x000000011700788c */ /* 0x000fe2000bf45270 */
[----:B------:R-:W-:Y:S02]  /*14d0*/  UMOV UR10, UR11 ;  /* 0x0000000b000a7c82 */ /* 0x000fe40008000000 */
[----:B------:R-:W-:Y:S01]  /*14e0*/  UMOV UR18, UR19 ;  /* 0x0000001300127c82 */ /* 0x000fe20008000000 */
[----:B------:R-:W-:Y:S02]  /*14f0*/  @UP0 USHF.R.U32.HI UR5, URZ, UR4, UR10 ;  /* 0x00000004ff050299 */ /* 0x000fe4000801160a */
[----:B------:R-:W-:Y:S02]  /*1500*/  UIMAD.WIDE.U32 UR20, UR32, UR15, URZ ;  /* 0x0000000f201472a5 */ /* 0x000fe4000f8e00ff */
[----:B------:R-:W-:-:S02]  /*1510*/  UIMAD.WIDE.U32 UR10, UR5, UR8, URZ ;  /* 0x00000008050a72a5 */ /* 0x000fc4000f8e00ff */
[----:B------:R-:W-:Y:S02]  /*1520*/  @UP1 USHF.R.U32.HI UR6, URZ, UR13, UR18 ;  /* 0x0000000dff061299 */ /* 0x000fe40008011612 */
[----:B------:R-:W-:Y:S02]  /*1530*/  UIMAD.WIDE.U32 UR16, UR29, UR12, URZ ;  /* 0x0000000c1d1072a5 */ /* 0x000fe4000f8e00ff */
[----:B------:R-:W-:Y:S01]  /*1540*/  UIMAD.WIDE.U32 UR18, UR6, UR8, URZ ;  /* 0x00000008061272a5 */ /* 0x000fe2000f8e00ff */
[----:B------:R-:W-:Y:S01]  /*1550*/  UMOV UR20, UR21 ;  /* 0x0000001500147c82 */ /* 0x000fe20008000000 */
[----:B------:R-:W-:Y:S01]  /*1560*/  UMOV UR10, UR11 ;  /* 0x0000000b000a7c82 */ /* 0x000fe20008000000 */
[----:B------:R-:W-:Y:S02]  /*1570*/  USHF.R.U32.HI UR20, URZ, UR4, UR20 ;  /* 0x00000004ff147299 */ /* 0x000fe40008011614 */
[----:B------:R-:W-:Y:S02]  /*1580*/  @UP2 USHF.R.U32.HI UR5, URZ, UR9, UR10 ;  /* 0x00000009ff052299 */ /* 0x000fe4000801160a */
[----:B------:R-:W-:Y:S01]  /*1590*/  UMOV UR7, UR19 ;  /* 0x0000001300077c82 */ /* 0x000fe20008000000 */
[----:B------:R-:W-:Y:S01]  /*15a0*/  UMOV UR16, UR17 ;  /* 0x0000001100107c82 */ /* 0x000fe20008000000 */
[----:B------:R-:W-:-:S02]  /*15b0*/  @UP2 USHF.R.U32.HI UR6, URZ, UR9, UR7 ;  /* 0x00000009ff062299 */ /* 0x000fc40008011607 */
[----:B------:R-:W-:Y:S02]  /*15c0*/  USHF.R.U32.HI UR13, URZ, UR13, UR16 ;  /* 0x0000000dff0d7299 */ /* 0x000fe40008011610 */
[----:B------:R-:W-:Y:S02]  /*15d0*/  USEL UR4, UR32, UR20, !UP0 ;  /* 0x0000001420047287 */ /* 0x000fe4000c000000 */
[----:B------:R-:W-:Y:S02]  /*15e0*/  UIMAD UR7, UR5, UR23, URZ ;  /* 0x00000017050772a4 */ /* 0x000fe4000f8e02ff */
[----:B------:R-:W-:Y:S02]  /*15f0*/  USEL UR5, UR29, UR13, !UP1 ;  /* 0x0000000d1d057287 */ /* 0x000fe4000c800000 */
[----:B------:R-:W-:Y:S02]  /*1600*/  UIMAD UR12, UR6, UR23, URZ ;  /* 0x00000017060c72a4 */ /* 0x000fe4000f8e02ff */
[----:B------:R-:W-:-:S02]  /*1610*/  UISETP.GE.AND UP0, UPT, UR4, UR7, UPT ;  /* 0x000000070400728c */ /* 0x000fc4000bf06270 */
[----:B------:R-:W-:Y:S02]  /*1620*/  UIMAD.WIDE.U32 UR10, UR4, UR8, URZ ;  /* 0x00000008040a72a5 */ /* 0x000fe4000f8e00ff */
[----:B------:R-:W-:Y:S02]  /*1630*/  UISETP.GE.OR UP0, UPT, UR5, UR12, UP0 ;  /* 0x0000000c0500728c */ /* 0x000fe40008706670 */
[----:B------:R-:W-:Y:S02]  /*1640*/  UIMAD.WIDE.U32 UR12, UR5, UR8, URZ ;  /* 0x00000008050c72a5 */ /* 0x000fe4000f8e00ff */
[----:B------:R-:W-:Y:S01]  /*1650*/  UIADD3 UR10, UPT, UPT, -UR4, URZ, URZ ;  /* 0x000000ff040a7290 */ /* 0x000fe2000fffe1ff */
[----:B------:R-:W-:Y:S01]  /*1660*/  UMOV UR8, UR11 ;  /* 0x0000000b00087c82 */ /* 0x000fe20008000000 */
[----:B------:R-:W-:Y:S02]  /*1670*/  UIADD3 UR11, UPT, UPT, -UR5, URZ, URZ ;  /* 0x000000ff050b7290 */ /* 0x000fe4000fffe1ff */
[----:B------:R-:W-:-:S03]  /*1680*/  USHF.R.U32.HI UR8, URZ, UR9, UR8 ;  /* 0x00000009ff087299 */ /* 0x000fc60008011608 */
[----:B------:R-:W-:Y:S01]  /*1690*/  @!UP0 UMOV UR7, UR13 ;  /* 0x0000000d00078c82 */ /* 0x000fe20008000000 */
[----:B------:R-:W-:Y:S02]  /*16a0*/  UIMAD UR32, UR14, UR10, UR32 ;  /* 0x0000000a0e2072a4 */ /* 0x000fe4000f8e0220 */
[----:B------:R-:W-:Y:S02]  /*16b0*/  USEL UR8, UR4, UR8, !UP2 ;  /* 0x0000000804087287 */ /* 0x000fe4000d000000 */
[----:B------:R-:W-:Y:S02]  /*16c0*/  @!UP0 USHF.R.U32.HI UR7, URZ, UR9, UR7 ;  /* 0x00000009ff078299 */ /* 0x000fe40008011607 */
[----:B------:R-:W-:Y:S02]  /*16d0*/  UIADD3 UR9, UPT, UPT, -UR8, URZ, URZ ;  /* 0x000000ff08097290 */ /* 0x000fe4000fffe1ff */
[----:B------:R-:W-:Y:S02]  /*16e0*/  @!UP0 USEL UR7, UR5, UR7, !UP2 ;  /* 0x0000000705078287 */ /* 0x000fe4000d000000 */
[----:B------:R-:W-:-:S02]  /*16f0*/  UIMAD UR9, UR23, UR9, UR4 ;  /* 0x00000009170972a4 */ /* 0x000fc4000f8e0204 */
[----:B------:R-:W-:Y:S02]  /*1700*/  @!UP0 UIADD3 UR8, UPT, UPT, UR8, -UR7, URZ ;  /* 0x8000000708088290 */ /* 0x000fe4000fffe0ff */
[----:B------:R-:W-:Y:S02]  /*1710*/  @!UP0 UIMAD UR6, UR9, UR6, UR7 ;  /* 0x00000006090682a4 */ /* 0x000fe4000f8e0207 */
[----:B------:R-:W-:Y:S02]  /*1720*/  @!UP0 UIMAD UR4, UR8, UR23, UR5 ;  /* 0x00000017080482a4 */ /* 0x000fe4000f8e0205 */
[----:B------:R-:W-:Y:S02]  /*1730*/  UIMAD UR29, UR26, UR11, UR29 ;  /* 0x0000000b1a1d72a4 */ /* 0x000fe4000f8e021d */
[----:B------:R-:W-:Y:S01]  /*1740*/  UIMAD UR32, UR4, UR14, UR32 ;  /* 0x0000000e042072a4 */ /* 0x000fe2000f8e0220 */
[----:B------:R-:W-:Y:S02]  /*1750*/  @!UP0 UMOV UR5, UR6 ;  /* 0x0000000600058c82 */ /* 0x000fe40008000000 */
[----:B------:R-:W-:-:S12]  /*1760*/  UIMAD UR29, UR5, UR26, UR29 ;  /* 0x0000001a051d72a4 */ /* 0x000fd8000f8e021d */
.L_x_19:
[----:B------:R-:W-:Y:S02]  /*1770*/  UISETP.NE.AND UP1, UPT, UR30, 0x1, UPT ;  /* 0x000000011e00788c */ /* 0x000fe4000bf25270 */
[----:B------:R-:W-:Y:S02]  /*1780*/  ULOP3.LUT UR24, UR24, 0xffff, URZ, 0xc0, !UPT ;  /* 0x0000ffff18187892 */ /* 0x000fe4000f8ec0ff */
[----:B------:R-:W-:Y:S02]  /*1790*/  ULOP3.LUT UR21, UR25, 0xffff, URZ, 0xc0, !UPT ;  /* 0x0000ffff19157892 */ /* 0x000fe4000f8ec0ff */
[----:B------:R-:W-:Y:S02]  /*17a0*/  UISETP.NE.AND UP0, UPT, UR22, 0x2, UPT ;  /* 0x000000021600788c */ /* 0x000fe4000bf05270 */
[----:B------:R-:W-:Y:S02]  /*17b0*/  ULOP3.LUT UR28, UR28, 0x400, URZ, 0xc0, !UPT ;  /* 0x000004001c1c7892 */ /* 0x000fe4000f8ec0ff */
[----:B------:R-:W-:-:S02]  /*17c0*/  ULOP3.LUT UR27, UR27, 0x600, URZ, 0xc0, !UPT ;  /* 0x000006001b1b7892 */ /* 0x000fc4000f8ec0ff */
[----:B------:R-:W-:Y:S02]  /*17d0*/  USHF.L.U32 UR24, UR35, UR24, URZ ;  /* 0x0000001823187299 */ /* 0x000fe400080006ff */
[----:B------:R-:W-:Y:S01]  /*17e0*/  USHF.L.U32 UR21, UR31, UR21, URZ ;  /* 0x000000151f157299 */ /* 0x000fe200080006ff */
[----:B------:R-:W-:Y:S11]  /*17f0*/  BRA.U UP1, `(.L_x_20) ;  /* 0x0000000101447547 */ /* 0x000ff6000b800000 */
[----:B------:R-:W2:Y:S01]  /*1800*/  LDCU.128 UR8, c[0x0][0xb10] ;  /* 0x00016200ff0877ac */ /* 0x000ea20008000c00 */
[----:B------:R-:W3:Y:S01]  /*1810*/  LDCU UR12, c[0x0][0xb0c] ;  /* 0x00016180ff0c77ac */ /* 0x000ee20008000800 */
[----:B------:R-:W4:Y:S01]  /*1820*/  LDCU UR13, c[0x0][0xb20] ;  /* 0x00016400ff0d77ac */ /* 0x000f220008000800 */
[----:B--2---:R-:W-:Y:S02]  /*1830*/  UIMAD.WIDE.U32 UR6, UR29, UR8, URZ ;  /* 0x000000081d0672a5 */ /* 0x004fe4000f8e00ff */
[----:B------:R-:W-:Y:S02]  /*1840*/  UIMAD.WIDE.U32 UR4, UR32, UR11, URZ ;  /* 0x0000000b200472a5 */ /* 0x000fe4000f8e00ff */
[----:B---3--:R-:W-:Y:S02]  /*1850*/  UISETP.NE.AND UP2, UPT, UR12, 0x1, UPT ;  /* 0x000000010c00788c */ /* 0x008fe4000bf45270 */
[----:B------:R-:W-:Y:S01]  /*1860*/  UISETP.NE.AND UP1, UPT, UR10, 0x1, UPT ;  /* 0x000000010a00788c */ /* 0x000fe2000bf25270 */
[----:B------:R-:W-:-:S02]  /*1870*/  UMOV UR6, UR7 ;  /* 0x0000000700067c82 */ /* 0x000fc40008000000 */
[----:B------:R-:W-:Y:S01]  /*1880*/  UMOV UR4, UR5 ;  /* 0x0000000500047c82 */ /* 0x000fe20008000000 */
[----:B------:R-:W-:Y:S02]  /*1890*/  USHF.R.U32.HI UR9, URZ, UR9, UR6 ;  /* 0x00000009ff097299 */ /* 0x000fe40008011606 */
[----:B----4-:R-:W-:Y:S02]  /*18a0*/  USHF.R.U32.HI UR4, URZ, UR13, UR4 ;  /* 0x0000000dff047299 */ /* 0x010fe40008011604 */
[----:B------:R-:W-:Y:S02]  /*18b0*/  USEL UR5, UR29, UR9, !UP2 ;  /* 0x000000091d057287 */ /* 0x000fe4000d000000 */
[----:B------:R-:W-:-:S04]  /*18c0*/  USEL UR4, UR32, UR4, !UP1 ;  /* 0x0000000420047287 */ /* 0x000fc8000c800000 */
[----:B------:R-:W-:Y:S02]  /*18d0*/  UIADD3 UR6, UPT, UPT, UR5, -UR4, URZ ;  /* 0x8000000405067290 */ /* 0x000fe4000fffe0ff */
[----:B------:R-:W-:Y:S02]  /*18e0*/  UIADD3 UR4, UPT, UPT, -UR5, UR4, URZ ;  /* 0x0000000405047290 */ /* 0x000fe4000fffe1ff */
[----:B------:R-:W-:Y:S02]  /*18f0*/  UIMAD UR32, UR6, UR10, UR32 ;  /* 0x0000000a062072a4 */ /* 0x000fe4000f8e0220 */
[----:B------:R-:W-:-:S12]  /*1900*/  UIMAD UR29, UR4, UR12, UR29 ;  /* 0x0000000c041d72a4 */ /* 0x000fd8000f8e021d */
.L_x_20:
[----:B------:R-:W-:Y:S05]  /*1910*/  BRA.U !UP6, `(.L_x_21) ;  /* 0x000000010e0c7547 */ /* 0x000fea000b800000 */
[----:B------:R-:W-:Y:S01]  /*1920*/  UCGABAR_WAIT ;  /* 0x0000000000007dc7 */ /* 0x000fe20008000000 */
[----:B------:R-:W-:Y:S01]  /*1930*/  CCTL.IVALL ;  /* 0x00000000ff00798f */ /* 0x000fe20002000000 */
[----:B------:R-:W-:Y:S05]  /*1940*/  BRA `(.L_x_22) ;  /* 0x0000000000047947 */ /* 0x000fea0003800000 */
.L_x_21:
[----:B------:R-:W-:Y:S06]  /*1950*/  BAR.SYNC.DEFER_BLOCKING 0x0 ;  /* 0x0000000000007b1d */ /* 0x000fec0000010000 */
.L_x_22:
[----:B------:R-:W-:Y:S05]  /*1960*/  BRA.U UP0, `(.L_x_23) ;  /* 0x00000019000c7547 */ /* 0x000fea000b800000 */
[----:B------:R-:W2:Y:S01]  /*1970*/  LDCU UR6, c[0x0][0x38c] ;  /* 0x00007180ff0677ac */ /* 0x000ea20008000800 */
[----:B------:R-:W-:Y:S01]  /*1980*/  PLOP3.LUT P1, PT, PT, PT, UP4, 0x80, 0x8 ;  /* 0x000000000008781c */ /* 0x000fe20003f2f048 */
[----:B------:R-:W-:Y:S01]  /*1990*/  IMAD.MOV.U32 R12, RZ, RZ, 0x1 ;  /* 0x00000001ff0c7424 */ /* 0x000fe200078e00ff */
[----:B------:R-:W-:Y:S01]  /*19a0*/  ISETP.EQ.OR P2, PT, R0, RZ, P3 ;  /* 0x000000ff0000720c */ /* 0x000fe20001f42670 */
[----:B------:R-:W-:Y:S01]  /*19b0*/  UISETP.NE.AND UP1, UPT, UR22, URZ, UPT ;  /* 0x000000ff1600728c */ /* 0x000fe2000bf25270 */
[----:B------:R-:W-:Y:S02]  /*19c0*/  PLOP3.LUT P1, PT, P1, PT, PT, 0x8, 0x80 ;  /* 0x000000000080781c */ /* 0x000fe40000f2e170 */
[----:B------:R-:W-:Y:S01]  /*19d0*/  CS2R R10, SRZ ;  /* 0x00000000000a7805 */ /* 0x000fe2000001ff00 */
[----:B------:R-:W-:Y:S01]  /*19e0*/  IMAD.MOV.U32 R9, RZ, RZ, RZ ;  /* 0x000000ffff097224 */ /* 0x000fe200078e00ff */
[----:B------:R-:W3:Y:S01]  /*19f0*/  LDCU UR41, c[0x0][0x370] ;  /* 0x00006e00ff2977ac */ /* 0x000ee20008000800 */
[----:B------:R-:W-:Y:S01]  /*1a00*/  IMAD.MOV.U32 R8, RZ, RZ, 0x1 ;  /* 0x00000001ff087424 */ /* 0x000fe200078e00ff */
[----:B------:R-:W4:Y:S01]  /*1a10*/  LDCU.64 UR30, c[0x0][0x348] ;  /* 0x00006900ff1e77ac */ /* 0x000f220008000a00 */
[----:B------:R-:W1:Y:S01]  /*1a20*/  LDCU UR39, c[0x0][0x374] ;  /* 0x00006e80ff2777ac */ /* 0x000e620008000800 */
[----:B--2---:R-:W-:-:S02]  /*1a30*/  UIADD3 UR5, UPT, UPT, UR6, 0x1f, URZ ;  /* 0x0000001f06057890 */ /* 0x004fc4000fffe0ff */
[----:B------:R-:W-:Y:S02]  /*1a40*/  UIADD3 UR47, UPT, UPT, UR6, 0x3e, URZ ;  /* 0x0000003e062f7890 */ /* 0x000fe4000fffe0ff */
[----:B------:R-:W-:Y:S02]  /*1a50*/  USHF.R.S32.HI UR4, URZ, 0x1f, UR5 ;  /* 0x0000001fff047899 */ /* 0x000fe40008011405 */
[----:B------:R-:W-:Y:S02]  /*1a60*/  USEL UR26, UR33, 0x2, UP1 ;  /* 0x00000002211a7887 */ /* 0x000fe40008800000 */
[----:B------:R-:W-:Y:S02]  /*1a70*/  ULEA.HI UR4, UR4, UR5, URZ, 0x5 ;  /* 0x0000000504047291 */ /* 0x000fe4000f8f28ff */
[----:B------:R-:W-:Y:S02]  /*1a80*/  USHF.L.U32 UR5, UR34, 0x5, URZ ;  /* 0x0000000522057899 */ /* 0x000fe400080006ff */
[----:B------:R-:W-:-:S02]  /*1a90*/  USHF.R.S32.HI UR43, URZ, 0x5, UR4 ;  /* 0x00000005ff2b7899 */ /* 0x000fc40008011404 */
[----:B------:R-:W-:Y:S02]  /*1aa0*/  UIADD3 UR4, UPT, UPT, UR6, -0x1, URZ ;  /* 0xffffffff06047890 */ /* 0x000fe4000fffe0ff */
[----:B------:R-:W-:Y:S02]  /*1ab0*/  UISETP.LT.U32.AND UP0, UPT, UR43, 0xc, UPT ;  /* 0x0000000c2b00788c */ /* 0x000fe4000bf01070 */
[----:B------:R-:W-:Y:S02]  /*1ac0*/  UISETP.GE.U32.AND UP2, UPT, UR4, -0x3f, UPT ;  /* 0xffffffc10400788c */ /* 0x000fe4000bf46070 */
[----:B------:R-:W-:Y:S02]  /*1ad0*/  USEL UR42, UR43, 0xc, UP0 ;  /* 0x0000000c2b2a7887 */ /* 0x000fe40008000000 */
[----:B------:R-:W-:Y:S02]  /*1ae0*/  ULOP3.LUT UR44, UR5, 0x20, URZ, 0xe2, !UPT ;  /* 0x00000020052c7892 */ /* 0x000fe4000f8ee2ff */
[----:B------:R-:W-:-:S02]  /*1af0*/  UIADD3 UR25, UPT, UPT, UR42, -0x1, URZ ;  /* 0xffffffff2a197890 */ /* 0x000fc4000fffe0ff */
[----:B------:R-:W-:Y:S01]  /*1b00*/  UIADD3 UR45, UPT, UPT, UR43, -UR42, URZ ;  /* 0x8000002a2b2d7290 */ /* 0x000fe2000fffe0ff */
[----:B------:R-:W-:Y:S02]  /*1b10*/  UMOV UR5, URZ ;  /* 0x000000ff00057c82 */ /* 0x000fe40008000000 */
[----:B------:R-:W-:-:S04]  /*1b20*/  @UP2 UIADD3 UR25, UPT, UPT, UR42, URZ, URZ ;  /* 0x000000ff2a192290 */ /* 0x000fc8000fffe0ff */
[----:B-1-34-:R-:W-:-:S12]  /*1b30*/  UIADD3 UR25, UPT, UPT, UR25, 0x1, URZ ;  /* 0x0000000119197890 */ /* 0x01afd8000fffe0ff */
.L_x_43:
[----:B------:R-:W-:Y:S01]  /*1b40*/  UISETP.NE.AND UP0, UPT, UR54, URZ, UPT ;  /* 0x000000ff3600728c */ /* 0x000fe2000bf05270 */
[----:B------:R-:W1:Y:S08]  /*1b50*/  S2UR UR54, SR_CgaCtaId ;  /* 0x00000000003679c3 */ /* 0x000e700000008800 */
[----:B------:R-:W-:Y:S05]  /*1b60*/  BRA.U UP0, `(.L_x_24) ;  /* 0x0000000100347547 */ /* 0x000fea000b800000 */
[----:B------:R-:W2:Y:S01]  /*1b70*/  S2R R0, SR_CgaCtaId ;  /* 0x0000000000007919 */ /* 0x000ea20000008800 */
[----:B------:R-:W-:-:S04]  /*1b80*/  MOV R2, 0x400 ;  /* 0x0000040000027802 */ /* 0x000fc80000000f00 */
[----:B--2---:R-:W-:Y:S02]  /*1b90*/  LEA R0, R0, R2, 0x18 ;  /* 0x0000000200007211 */ /* 0x004fe400078ec0ff */
[----:B------:R-:W-:-:S03]  /*1ba0*/  SHF.L.U32 R2, R8, 0x1f, RZ ;  /* 0x0000001f08027819 */ /* 0x000fc600000006ff */
[----:B------:R-:W-:-:S04]  /*1bb0*/  IMAD R0, R9, 0x8, R0 ;  /* 0x0000000809007824 */ /* 0x000fc800078e0200 */
[----:B------:R-:W2:Y:S02]  /*1bc0*/  SYNCS.PHASECHK.TRANS64.TRYWAIT P0, [R0+URZ+0x170], R2 ;  /* 0x00017002000075a7 */ /* 0x000ea400080011ff */
[----:B--2---:R-:W-:Y:S05]  /*1bd0*/  @!P0 BRA `(.L_x_25) ;  /* 0x0000006000148947 */ /* 0x004fea0003800000 */
.L_x_131:
[----:B------:R-:W-:Y:S01]  /*1be0*/  VIADD R9, R9, 0x1 ;  /* 0x0000000109097836 */ /* 0x000fe20000000000 */
[----:B------:R2:W-:Y:S04]  /*1bf0*/  SYNCS.ARRIVE.TRANS64.A1T0 RZ, [R0+URZ+0x160], RZ ;  /* 0x000160ff00ff79a7 */ /* 0x0005e800081000ff */
[----:B------:R-:W-:-:S04]  /*1c00*/  ISETP.NE.AND P0, PT, R9, 0x2, PT ;  /* 0x000000020900780c */ /* 0x000fc80003f05270 */
[----:B------:R-:W-:Y:S02]  /*1c10*/  SEL R9, R9, RZ, P0 ;  /* 0x000000ff09097207 */ /* 0x000fe40000000000 */
[----:B--2---:R-:W-:-:S04]  /*1c20*/  SEL R0, RZ, 0x1, P0 ;  /* 0x00000001ff007807 */ /* 0x004fc80000000000 */
[----:B------:R-:W-:-:S07]  /*1c30*/  LOP3.LUT R8, R8, R0, RZ, 0x3c, !PT ;  /* 0x0000000008087212 */ /* 0x000fce00078e3cff */
.L_x_24:
[----:B------:R-:W-:Y:S01]  /*1c40*/  UMOV UR6, 0x400 ;  /* 0x0000040000067882 */ /* 0x000fe20000000000 */
[----:B------:R-:W-:Y:S01]  /*1c50*/  SHF.L.U32 R0, R12, 0x1f, RZ ;  /* 0x0000001f0c007819 */ /* 0x000fe200000006ff */
[----:B-1----:R-:W-:Y:S02]  /*1c60*/  ULEA UR6, UR54, UR6, 0x18 ;  /* 0x0000000636067291 */ /* 0x002fe4000f8ec0ff */
[----:B------:R-:W-:Y:S02]  /*1c70*/  UISETP.GE.U32.AND UP0, UPT, UR47, 0x3f, UPT ;  /* 0x0000003f2f00788c */ /* 0x000fe4000bf06070 */
[----:B------:R-:W-:Y:S02]  /*1c80*/  ULEA UR4, UR5, UR6, 0x3 ;  /* 0x0000000605047291 */ /* 0x000fe4000f8e18ff */
[----:B------:R-:W-:Y:S02]  /*1c90*/  ULEA UR11, UR32, UR46, 0x2 ;  /* 0x0000002e200b7291 */ /* 0x000fe4000f8e10ff */
[----:B------:R-:W-:-:S02]  /*1ca0*/  ULEA UR35, UR29, UR44, 0x6 ;  /* 0x0000002c1d237291 */ /* 0x000fc4000f8e30ff */
[----:B------:R-:W-:Y:S01]  /*1cb0*/  USHF.L.U32 UR11, UR11, 0x4, URZ ;  /* 0x000000040b0b7899 */ /* 0x000fe200080006ff */
[----:B------:R-:W-:Y:S02]  /*1cc0*/  UMOV UR13, URZ ;  /* 0x000000ff000d7c82 */ /* 0x000fe40008000000 */
[----:B------:R1:W2:Y:S01]  /*1cd0*/  SYNCS.PHASECHK.TRANS64.TRYWAIT P0, [UR4+0x60], R0 ;  /* 0x00006000ff0075a7 */ /* 0x0002a20008001104 */
[----:B------:R-:W-:Y:S08]  /*1ce0*/  BRA.U !UP0, `(.L_x_26) ;  /* 0x0000000108cc7547 */ /* 0x000ff0000b800000 */
[----:B------:R-:W-:Y:S01]  /*1cf0*/  UMOV UR7, URZ ;  /* 0x000000ff00077c82 */ /* 0x000fe20008000000 */
[----:B------:R-:W-:-:S05]  /*1d00*/  UMOV UR4, UR5 ;  /* 0x0000000500047c82 */ /* 0x000fca0008000000 */
.L_x_32:
[----:B------:R-:W-:Y:S01]  /*1d10*/  ULEA UR33, UR4, UR6, 0x3 ;  /* 0x0000000604217291 */ /* 0x000fe2000f8e18ff */
[----:B------:R-:W-:Y:S01]  /*1d20*/  @!P3 MOV R2, 0x4000 ;  /* 0x000040000002b802 */ /* 0x000fe20000000f00 */
[----:B--2-4-:R-:W-:Y:S10]  /*1d30*/  @P0 BRA `(.L_x_27) ;  /* 0x00000000000c0947 */ /* 0x014ff40003800000 */
[----:B------:R-:W-:-:S04]  /*1d40*/  SHF.L.U32 R3, R12, 0x1f, RZ ;  /* 0x0000001f0c037819 */ /* 0x000fc800000006ff */
[----:B------:R-:W2:Y:S02]  /*1d50*/  SYNCS.PHASECHK.TRANS64.TRYWAIT P0, [UR33+0x60], R3 ;  /* 0x00006003ff0075a7 */ /* 0x000ea40008001121 */
[----:B--2---:R-:W-:Y:S05]  /*1d60*/  @!P0 BRA `(.L_x_28) ;  /* 0x0000005c00c48947 */ /* 0x004fea0003800000 */
.L_x_27:
[----:B------:R2:W-:Y:S01]  /*1d70*/  @!P3 SYNCS.ARRIVE.TRANS64 RZ, [UR33], R2 ;  /* 0x00000002ffffb9a7 */ /* 0x0005e20008000021 */
[----:B------:R-:W-:-:S04]  /*1d80*/  ULOP3.LUT UR5, UR26, 0x2, URZ, 0xfc, !UPT ;  /* 0x000000021a057892 */ /* 0x000fc8000f8efcff */
[----:B------:R-:W-:-:S09]  /*1d90*/  UISETP.NE.AND UP0, UPT, UR5, 0x2, UPT ;  /* 0x000000020500788c */ /* 0x000fd2000bf05270 */
[----:B------:R-:W-:Y:S05]  /*1da0*/  BRA.U UP0, `(.L_x_29) ;  /* 0x0000000100047547 */ /* 0x000fea000b800000 */
[----:B------:R-:W-:Y:S05]  /*1db0*/  BPT.TRAP 0x1 ;  /* 0x000000040000795c */ /* 0x000fea0000300000 */
.L_x_29:
[----:B------:R-:W-:Y:S04]  /*1dc0*/  BSSY.RECONVERGENT B0, `(.L_x_30) ;  /* 0x0000003000007945 */ /* 0x000fe80003800200 */
[----:B------:R-:W-:Y:S05]  /*1dd0*/  @P2 BRA `(.L_x_31) ;  /* 0x0000000000042947 */ /* 0x000fea0003800000 */
[----:B------:R-:W-:Y:S05]  /*1de0*/  BPT.TRAP 0x1 ;  /* 0x000000040000795c */ /* 0x000fea0000300000 */
.L_x_31:
[----:B------:R-:W-:Y:S05]  /*1df0*/  BSYNC.RECONVERGENT B0 ;  /* 0x0000000000007941 */ /* 0x000fea0003800200 */
.L_x_30:
[----:B------:R-:W-:Y:S02]  /*1e00*/  UIADD3 UR5, UPT, UPT, UR4, 0x1, URZ ;  /* 0x0000000104057890 */ /* 0x000fe4000fffe0ff */
[----:B------:R-:W-:Y:S02]  /*1e10*/  USHF.L.U32 UR4, UR4, 0xb, URZ ;  /* 0x0000000b04047899 */ /* 0x000fe400080006ff */
[----:B------:R-:W-:Y:S02]  /*1e20*/  UISETP.NE.AND UP0, UPT, UR5, 0xc, UPT ;  /* 0x0000000c0500788c */ /* 0x000fe4000bf05270 */
[----:B------:R-:W-:Y:S02]  /*1e30*/  ULOP3.LUT UR32, UR28, UR4, URZ, 0xfc, !UPT ;  /* 0x000000041c207292 */ /* 0x000fe4000f8efcff */
[----:B------:R-:W-:Y:S02]  /*1e40*/  USEL UR9, URZ, 0x1, UP0 ;  /* 0x00000001ff097887 */ /* 0x000fe40008000000 */
[----:B------:R-:W-:-:S02]  /*1e50*/  USEL UR5, UR5, URZ, UP0 ;  /* 0x000000ff05057287 */ /* 0x000fc40008000000 */
[----:B------:R-:W-:Y:S02]  /*1e60*/  UIADD3 UR14, UP0, UPT, UR30, 0x180, URZ ;  /* 0x000001801e0e7890 */ /* 0x000fe4000ff1e0ff */
[----:B------:R-:W-:Y:S01]  /*1e70*/  ULEA UR8, UR5, UR6, 0x3 ;  /* 0x0000000605087291 */ /* 0x000fe2000f8e18ff */
[----:B------:R-:W-:Y:S01]  /*1e80*/  LOP3.LUT R12, R12, UR9, RZ, 0x3c, !PT ;  /* 0x000000090c0c7c12 */ /* 0x000fe2000f8e3cff */
[----:B------:R-:W-:Y:S02]  /*1e90*/  ULOP3.LUT UR4, UR27, UR4, URZ, 0xfc, !UPT ;  /* 0x000000041b047292 */ /* 0x000fe4000f8efcff */
[----:B------:R-:W-:Y:S01]  /*1ea0*/  USHF.L.U32 UR34, UR7, 0x5, URZ ;  /* 0x0000000507227899 */ /* 0x000fe200080006ff */
[----:B-1----:R-:W-:Y:S01]  /*1eb0*/  SHF.L.U32 R0, R12, 0x1f, RZ ;  /* 0x0000001f0c007819 */ /* 0x002fe200000006ff */
[----:B------:R-:W-:Y:S02]  /*1ec0*/  UIADD3 UR7, UPT, UPT, UR7, 0x1, URZ ;  /* 0x0000000107077890 */ /* 0x000fe4000fffe0ff */
[----:B------:R-:W-:Y:S01]  /*1ed0*/  UIADD3 UR16, UP1, UPT, UR30, 0x80, URZ ;  /* 0x000000801e107890 */ /* 0x000fe2000ff3e0ff */
[----:B------:R3:W4:Y:S01]  /*1ee0*/  SYNCS.PHASECHK.TRANS64.TRYWAIT P0, [UR8+0x60], R0 ;  /* 0x00006000ff0075a7 */ /* 0x0007220008001108 */
[----:B------:R-:W-:-:S02]  /*1ef0*/  ULEA UR32, UR32, UR6, 0x2 ;  /* 0x0000000620207291 */ /* 0x000fc4000f8e10ff */
[----:B------:R-:W-:Y:S02]  /*1f00*/  ULEA UR4, UR4, UR6, 0x2 ;  /* 0x0000000604047291 */ /* 0x000fe4000f8e10ff */
[----:B------:R-:W-:Y:S02]  /*1f10*/  UIADD3.X UR15, UPT, UPT, URZ, UR31, URZ, UP0, !UPT ;  /* 0x0000001fff0f7290 */ /* 0x000fe400087fe4ff */
[----:B------:R-:W-:Y:S02]  /*1f20*/  UISETP.NE.AND UP0, UPT, UR7, UR25, UPT ;  /* 0x000000190700728c */ /* 0x000fe4000bf05270 */
[----:B------:R-:W-:Y:S02]  /*1f30*/  UIADD3.X UR17, UPT, UPT, URZ, UR31, URZ, UP1, !UPT ;  /* 0x0000001fff117290 */ /* 0x000fe40008ffe4ff */
[----:B------:R-:W-:Y:S02]  /*1f40*/  UIADD3 UR32, UPT, UPT, UR32, 0x6800, URZ ;  /* 0x0000680020207890 */ /* 0x000fe4000fffe0ff */
[----:B------:R-:W-:-:S02]  /*1f50*/  UIADD3 UR8, UPT, UPT, UR4, 0x1e800, URZ ;  /* 0x0001e80004087890 */ /* 0x000fc4000fffe0ff */
[----:B------:R-:W-:Y:S02]  /*1f60*/  UPRMT UR13, URZ, 0x5410, UR24 ;  /* 0x00005410ff0d7896 */ /* 0x000fe40008000018 */
[----:B------:R-:W-:Y:S01]  /*1f70*/  UPRMT UR4, URZ, 0x5410, UR21 ;  /* 0x00005410ff047896 */ /* 0x000fe20008000015 */
[----:B------:R-:W-:Y:S01]  /*1f80*/  UMOV UR18, 0x0 ;  /* 0x0000000000127882 */ /* 0x000fe20000000000 */
[----:B------:R-:W-:Y:S01]  /*1f90*/  UMOV UR19, 0x10000000 ;  /* 0x1000000000137882 */ /* 0x000fe20000000000 */
[----:B------:R-:W-:Y:S01]  /*1fa0*/  UMOV UR12, UR36 ;  /* 0x00000024000c7c82 */ /* 0x000fe20008000000 */
[----:B------:R-:W-:Y:S01]  /*1fb0*/  UMOV UR9, UR33 ;  /* 0x0000002100097c82 */ /* 0x000fe20008000000 */
[----:B------:R-:W-:Y:S02]  /*1fc0*/  UMOV UR10, UR34 ;  /* 0x00000022000a7c82 */ /* 0x000fe40008000000 */
[----:B------:R1:W-:Y:S02]  /*1fd0*/  UTMALDG.3D.MULTICAST [UR32], [UR16], UR13, desc[UR18] ;  /* 0x00001220100073b4 */ /* 0x0003e4000801180d */
[----:B------:R2:W-:Y:S01]  /*1fe0*/  UTMALDG.3D.MULTICAST [UR8], [UR14], UR4, desc[UR18] ;  /* 0x000012080e0073b4 */ /* 0x0005e20008011804 */
[----:B-1----:R-:W-:Y:S01]  /*1ff0*/  UMOV UR13, UR25 ;  /* 0x00000019000d7c82 */ /* 0x002fe20008000000 */
[----:B--2---:R-:W-:Y:S01]  /*2000*/  UMOV UR4, UR5 ;  /* 0x0000000500047c82 */ /* 0x004fe20008000000 */
[----:B---3--:R-:W-:Y:S05]  /*2010*/  BRA.U UP0, `(.L_x_32) ;  /* 0xfffffffd003c7547 */ /* 0x008fea000b83ffff */
.L_x_26:
[----:B------:R-:W-:Y:S01]  /*2020*/  ULEA UR4, UR5, UR6, 0x3 ;  /* 0x0000000605047291 */ /* 0x000fe2000f8e18ff */
[----:B-1----:R-:W-:Y:S01]  /*2030*/  SHF.L.U32 R0, R12, 0x1f, RZ ;  /* 0x0000001f0c007819 */ /* 0x002fe200000006ff */
[----:B------:R-:W-:Y:S01]  /*2040*/  @!P1 SYNCS.ARRIVE.TRANS64.A1T0 RZ, [UR6+0xf8], RZ ;  /* 0x0000f8ffffff99a7 */ /* 0x000fe20008100006 */
[----:B------:R-:W-:-:S06]  /*2050*/  UISETP.GT.AND UP0, UPT, UR43, UR42, UPT ;  /* 0x0000002a2b00728c */ /* 0x000fcc000bf04270 */
[----:B--2-4-:R1:W2:Y:S03]  /*2060*/  SYNCS.PHASECHK.TRANS64.TRYWAIT P0, [UR4+0x60], R0 ;  /* 0x00006000ff0075a7 */ /* 0x0142a60008001104 */
[----:B------:R-:W-:Y:S05]  /*2070*/  BRA.U !UP0, `(.L_x_33) ;  /* 0x0000000108d07547 */ /* 0x000fea000b800000 */
[----:B------:R-:W-:Y:S01]  /*2080*/  UIADD3 UR29, UPT, UPT, UR45, UR13, URZ ;  /* 0x0000000d2d1d7290 */ /* 0x000fe2000fffe0ff */
[----:B------:R-:W-:-:S11]  /*2090*/  UMOV UR4, UR5 ;  /* 0x0000000500047c82 */ /* 0x000fd60008000000 */
.L_x_39:
[----:B------:R-:W-:Y:S01]  /*20a0*/  ULEA UR17, UR4, UR6, 0x3 ;  /* 0x0000000604117291 */ /* 0x000fe2000f8e18ff */
[----:B--2---:R-:W-:Y:S01]  /*20b0*/  @!P3 MOV R2, 0x4000 ;  /* 0x000040000002b802 */ /* 0x004fe20000000f00 */
[----:B--2-4-:R-:W-:Y:S10]  /*20c0*/  @P0 BRA `(.L_x_34) ;  /* 0x00000000000c0947 */ /* 0x014ff40003800000 */
[----:B------:R-:W-:-:S04]  /*20d0*/  SHF.L.U32 R3, R12, 0x1f, RZ ;  /* 0x0000001f0c037819 */ /* 0x000fc800000006ff */
[----:B------:R-:W2:Y:S02]  /*20e0*/  SYNCS.PHASECHK.TRANS64.TRYWAIT P0, [UR17+0x60], R3 ;  /* 0x00006003ff0075a7 */ /* 0x000ea40008001111 */
[----:B--2---:R-:W-:Y:S05]  /*20f0*/  @!P0 BRA `(.L_x_35) ;  /* 0x0000005800f88947 */ /* 0x004fea0003800000 */
.L_x_34:
[----:B------:R2:W-:Y:S01]  /*2100*/  @!P3 SYNCS.ARRIVE.TRANS64 RZ, [UR17], R2 ;  /* 0x00000002ffffb9a7 */ /* 0x0005e20008000011 */
[----:B------:R-:W-:-:S04]  /*2110*/  ULOP3.LUT UR5, UR26, 0x2, URZ, 0xfc, !UPT ;  /* 0x000000021a057892 */ /* 0x000fc8000f8efcff */
[----:B------:R-:W-:-:S09]  /*2120*/  UISETP.NE.AND UP0, UPT, UR5, 0x2, UPT ;  /* 0x000000020500788c */ /* 0x000fd2000bf05270 */
[----:B------:R-:W-:Y:S05]  /*2130*/  BRA.U UP0, `(.L_x_36) ;  /* 0x0000000100047547 */ /* 0x000fea000b800000 */
[----:B------:R-:W-:Y:S05]  /*2140*/  BPT.TRAP 0x1 ;  /* 0x000000040000795c */ /* 0x000fea0000300000 */
.L_x_36:
[----:B------:R-:W-:Y:S04]  /*2150*/  BSSY.RECONVERGENT B0, `(.L_x_37) ;  /* 0x0000003000007945 */ /* 0x000fe80003800200 */
[----:B------:R-:W-:Y:S05]  /*2160*/  @P2 BRA `(.L_x_38) ;  /* 0x0000000000042947 */ /* 0x000fea0003800000 */
[----:B------:R-:W-:Y:S05]  /*2170*/  BPT.TRAP 0x1 ;  /* 0x000000040000795c */ /* 0x000fea0000300000 */
.L_x_38:
[----:B------:R-:W-:Y:S05]  /*2180*/  BSYNC.RECONVERGENT B0 ;  /* 0x0000000000007941 */ /* 0x000fea0003800200 */
.L_x_37:
[----:B------:R-:W-:Y:S02]  /*2190*/  UIADD3 UR5, UPT, UPT, UR4, 0x1, URZ ;  /* 0x0000000104057890 */ /* 0x000fe4000fffe0ff */
[----:B------:R-:W-:Y:S02]  /*21a0*/  USHF.L.U32 UR4, UR4, 0xb, URZ ;  /* 0x0000000b04047899 */ /* 0x000fe400080006ff */
[----:B------:R-:W-:Y:S02]  /*21b0*/  UISETP.NE.AND UP0, UPT, UR5, 0xc, UPT ;  /* 0x0000000c0500788c */ /* 0x000fe4000bf05270 */
[----:B------:R-:W-:Y:S02]  /*21c0*/  USHF.L.U32 UR18, UR13, 0x5, URZ ;  /* 0x000000050d127899 */ /* 0x000fe400080006ff */
[----:B------:R-:W-:Y:S02]  /*21d0*/  USEL UR8, URZ, 0x1, UP0 ;  /* 0x00000001ff087887 */ /* 0x000fe40008000000 */
[----:B------:R-:W-:-:S02]  /*21e0*/  USEL UR5, UR5, URZ, UP0 ;  /* 0x000000ff05057287 */ /* 0x000fc40008000000 */
[----:B------:R-:W-:Y:S02]  /*21f0*/  UIADD3 UR22, UP0, UPT, UR30, 0x180, URZ ;  /* 0x000001801e167890 */ /* 0x000fe4000ff1e0ff */
[----:B------:R-:W-:Y:S01]  /*2200*/  ULEA UR7, UR5, UR6, 0x3 ;  /* 0x0000000605077291 */ /* 0x000fe2000f8e18ff */
[----:B------:R-:W-:Y:S01]  /*2210*/  LOP3.LUT R12, R12, UR8, RZ, 0x3c, !PT ;  /* 0x000000080c0c7c12 */ /* 0x000fe2000f8e3cff */
[----:B------:R-:W-:Y:S02]  /*2220*/  ULOP3.LUT UR8, UR27, UR4, URZ, 0xfc, !UPT ;  /* 0x000000041b087292 */ /* 0x000fe4000f8efcff */
[----:B------:R-:W-:Y:S01]  /*2230*/  UIADD3 UR13, UPT, UPT, UR13, 0x1, URZ ;  /* 0x000000010d0d7890 */ /* 0x000fe2000fffe0ff */
[----:B-1----:R-:W-:Y:S01]  /*2240*/  SHF.L.U32 R0, R12, 0x1f, RZ ;  /* 0x0000001f0c007819 */ /* 0x002fe200000006ff */
[----:B------:R-:W-:Y:S02]  /*2250*/  UIADD3 UR14, UP1, UPT, UR30, 0x80, URZ ;  /* 0x000000801e0e7890 */ /* 0x000fe4000ff3e0ff */
[----:B------:R-:W-:Y:S01]  /*2260*/  UIADD3.X UR23, UPT, UPT, URZ, UR31, URZ, UP0, !UPT ;  /* 0x0000001fff177290 */ /* 0x000fe200087fe4ff */
[----:B------:R3:W4:Y:S01]  /*2270*/  SYNCS.PHASECHK.TRANS64.TRYWAIT P0, [UR7+0x60], R0 ;  /* 0x00006000ff0075a7 */ /* 0x0007220008001107 */
[----:B------:R-:W-:-:S02]  /*2280*/  ULOP3.LUT UR7, UR28, UR4, URZ, 0xfc, !UPT ;  /* 0x000000041c077292 */ /* 0x000fc4000f8efcff */
[----:B------:R-:W-:Y:S02]  /*2290*/  ULEA UR8, UR8, UR6, 0x2 ;  /* 0x0000000608087291 */ /* 0x000fe4000f8e10ff */
[----:B------:R-:W-:Y:S02]  /*22a0*/  ULEA UR7, UR7, UR6, 0x2 ;  /* 0x0000000607077291 */ /* 0x000fe4000f8e10ff */
[----:B------:R-:W-:Y:S02]  /*22b0*/  UISETP.NE.AND UP0, UPT, UR13, UR29, UPT ;  /* 0x0000001d0d00728c */ /* 0x000fe4000bf05270 */
[----:B------:R-:W-:Y:S02]  /*22c0*/  UIADD3 UR16, UPT, UPT, UR7, 0x6800, URZ ;  /* 0x0000680007107890 */ /* 0x000fe4000fffe0ff */
[----:B------:R-:W-:Y:S02]  /*22d0*/  UIADD3.X UR15, UPT, UPT, URZ, UR31, URZ, UP1, !UPT ;  /* 0x0000001fff0f7290 */ /* 0x000fe40008ffe4ff */
[----:B------:R-:W-:-:S02]  /*22e0*/  UPRMT UR7, URZ, 0x5410, UR24 ;  /* 0x00005410ff077896 */ /* 0x000fc40008000018 */
[----:B------:R-:W-:Y:S02]  /*22f0*/  UIADD3 UR8, UPT, UPT, UR8, 0x1e800, URZ ;  /* 0x0001e80008087890 */ /* 0x000fe4000fffe0ff */
[----:B------:R-:W-:Y:S01]  /*2300*/  UPRMT UR4, URZ, 0x5410, UR21 ;  /* 0x00005410ff047896 */ /* 0x000fe20008000015 */
[----:B------:R-:W-:Y:S01]  /*2310*/  UMOV UR32, 0x0 ;  /* 0x0000000000207882 */ /* 0x000fe20000000000 */
[----:B------:R-:W-:Y:S01]  /*2320*/  UMOV UR33, 0x10000000 ;  /* 0x1000000000217882 */ /* 0x000fe20000000000 */
[----:B------:R-:W-:Y:S01]  /*2330*/  UMOV UR19, UR35 ;  /* 0x0000002300137c82 */ /* 0x000fe20008000000 */
[----:B------:R-:W-:Y:S01]  /*2340*/  UMOV UR20, UR36 ;  /* 0x0000002400147c82 */ /* 0x000fe20008000000 */
[----:B------:R-:W-:Y:S01]  /*2350*/  UMOV UR12, UR36 ;  /* 0x00000024000c7c82 */ /* 0x000fe20008000000 */
[----:B------:R-:W-:Y:S01]  /*2360*/  UMOV UR9, UR17 ;  /* 0x0000001100097c82 */ /* 0x000fe20008000000 */
[----:B------:R-:W-:Y:S01]  /*2370*/  UMOV UR10, UR18 ;  /* 0x00000012000a7c82 */ /* 0x000fe20008000000 */
[----:B------:R-:W-:Y:S01]  /*2380*/  UTMALDG.3D.MULTICAST [UR16], [UR14], UR7, desc[UR32] ;  /* 0x000020100e0073b4 */ /* 0x000fe20008011807 */
[----:B------:R1:W-:Y:S02]  /*2390*/  UTMALDG.3D.MULTICAST [UR8], [UR22], UR4, desc[UR32] ;  /* 0x00002008160073b4 */ /* 0x0003e40008011804 */
[----:B-1----:R-:W-:Y:S01]  /*23a0*/  UMOV UR4, UR5 ;  /* 0x0000000500047c82 */ /* 0x002fe20008000000 */
[----:B---3--:R-:W-:Y:S05]  /*23b0*/  BRA.U UP0, `(.L_x_39) ;  /* 0xfffffffd00387547 */ /* 0x008fea000b83ffff */
.L_x_33:
[C---:B------:R-:W-:Y:S01]  /*23c0*/  LEA R3, R11.reuse, UR6, 0x3 ;  /* 0x000000060b037c11 */ /* 0x040fe2000f8e18ff */
[----:B------:R-:W-:Y:S01]  /*23d0*/  NOP ;  /* 0x0000000000007918 */ /* 0x000fe20000000000 */
[----:B-1----:R-:W-:Y:S02]  /*23e0*/  SHF.L.U32 R0, R10, 0x1f, RZ ;  /* 0x0000001f0a007819 */ /* 0x002fe400000006ff */
[----:B------:R-:W-:Y:S02]  /*23f0*/  LEA R4, R11, UR6, 0x4 ;  /* 0x000000060b047c11 */ /* 0x000fe4000f8e20ff */
[----:B--2-4-:R-:W1:Y:S02]  /*2400*/  SYNCS.PHASECHK.TRANS64.TRYWAIT P0, [R3+URZ+0x100], R0 ;  /* 0x00010000030075a7 */ /* 0x014e6400080011ff */
[----:B-1----:R-:W-:Y:S05]  /*2410*/  @!P0 BRA `(.L_x_40) ;  /* 0x0000005800488947 */ /* 0x002fea0003800000 */
.L_x_134:
[----:B------:R-:W2:Y:S01]  /*2420*/  LDS.128 R4, [R4+0x190] ;  /* 0x0001900004047984 */ /* 0x000ea20000000c00 */
[----:B------:R-:W-:Y:S01]  /*2430*/  UISETP.GE.AND UP0, UPT, UR40, 0x1, UPT ;  /* 0x000000012800788c */ /* 0x000fe2000bf06270 */
[----:B------:R-:W-:Y:S01]  /*2440*/  @!PT LDS RZ, [RZ] ;  /* 0x00000000fffff984 */ /* 0x000fe20000000800 */
[----:B------:R-:W-:Y:S01]  /*2450*/  @!PT LDS RZ, [RZ] ;  /* 0x00000000fffff984 */ /* 0x000fe20000000800 */
[----:B------:R-:W-:Y:S01]  /*2460*/  @!PT LDS RZ, [RZ] ;  /* 0x00000000fffff984 */ /* 0x000fe20000000800 */
[----:B------:R-:W-:Y:S01]  /*2470*/  @!PT LDS RZ, [RZ] ;  /* 0x00000000fffff984 */ /* 0x000fe20000000800 */
[----:B------:R3:W-:Y:S06]  /*2480*/  MEMBAR.ALL.CTA ;  /* 0x0000000000007992 */ /* 0x0007ec0000008000 */
[----:B---3--:R-:W3:Y:S01]  /*2490*/  FENCE.VIEW.ASYNC.S ;  /* 0x00000000000073c6 */ /* 0x008ee20000000000 */
[----:B--2---:R-:W-:-:S13]  /*24a0*/  LOP3.LUT P0, RZ, R6, 0x1, RZ, 0xc0, !PT ;  /* 0x0000000106ff7812 */ /* 0x004fda000780c0ff */
[----:B---3--:R-:W-:Y:S01]  /*24b0*/  VOTEU.ANY UP1, P0 ;  /* 0x0000000000ff7886 */ /* 0x008fe20000020100 */
[----:B------:R-:W-:-:S13]  /*24c0*/  PLOP3.LUT P0, PT, PT, PT, UP1, 0x80, 0x8 ;  /* 0x000000000008781c */ /* 0x000fda0003f0f018 */
[----:B-1----:R-:W-:Y:S02]  /*24d0*/  @P0 LOP3.LUT R0, R5, 0xffff, RZ, 0xc0, !PT ;  /* 0x0000ffff05000812 */ /* 0x002fe400078ec0ff */
[----:B------:R-:W-:Y:S02]  /*24e0*/  @P0 MOV R2, R4 ;  /* 0x0000000400020202 */ /* 0x000fe40000000f00 */
[----:B------:R-:W-:Y:S01]  /*24f0*/  @P0 R2UR UR7, R0 ;  /* 0x00000000000702ca */ /* 0x000fe200000e0000 */
[----:B------:R-:W-:Y:S01]  /*2500*/  VIADD R0, R3, 0x110 ;  /* 0x0000011003007836 */ /* 0x000fe20000000000 */
[----:B------:R-:W-:Y:S02]  /*2510*/  @P0 SHF.R.U32.HI R4, RZ, 0x10, R5 ;  /* 0x00000010ff040819 */ /* 0x000fe40000011605 */
[----:B------:R-:W-:Y:S02]  /*2520*/  @P0 R2UR UR8, R2 ;  /* 0x00000000020802ca */ /* 0x000fe400000e0000 */
[----:B------:R-:W-:-:S02]  /*2530*/  PRMT R0, RZ, 0x654, R0 ;  /* 0x00000654ff007816 */ /* 0x000fc40000000000 */
[----:B------:R-:W-:Y:S02]  /*2540*/  @P0 R2UR UR4, R4 ;  /* 0x00000000040402ca */ /* 0x000fe400000e0000 */
[----:B------:R1:W-:Y:S03]  /*2550*/  SYNCS.ARRIVE.TRANS64.RED.A1T0 RZ, [R0+URZ], RZ ;  /* 0x000000ff00ff79a7 */ /* 0x0003e600081004ff */
[----:B------:R-:W-:-:S04]  /*2560*/  @UP1 UMOV UR37, UR7 ;  /* 0x0000000700251c82 */ /* 0x000fc80008000000 */
[----:B------:R-:W-:-:S04]  /*2570*/  @UP1 UMOV UR38, UR8 ;  /* 0x0000000800261c82 */ /* 0x000fc80008000000 */
[----:B------:R-:W-:Y:S01]  /*2580*/  @UP1 UMOV UR36, UR4 ;  /* 0x0000000400241c82 */ /* 0x000fe20008000000 */
[----:B------:R-:W-:Y:S05]  /*2590*/  BRA.U !UP0, `(.L_x_41) ;  /* 0x0000000108d47547 */ /* 0x000fea000b800000 */
[----:B------:R-:W2:Y:S01]  /*25a0*/  LDCU.128 UR12, c[0x0][0xb10] ;  /* 0x00016200ff0c77ac */ /* 0x000ea20008000c00 */
[----:B------:R-:W3:Y:S01]  /*25b0*/  LDCU UR29, c[0x0][0xb20] ;  /* 0x00016400ff1d77ac */ /* 0x000ee20008000800 */
[----:B------:R-:W4:Y:S01]  /*25c0*/  LDCU UR20, c[0x0][0xb0c] ;  /* 0x00016180ff1477ac */ /* 0x000f220008000800 */
[----:B------:R-:W1:Y:S01]  /*25d0*/  LDCU.64 UR10, c[0x0][0xb28] ;  /* 0x00016500ff0a77ac */ /* 0x000e620008000a00 */
[----:B------:R-:W-:Y:S02]  /*25e0*/  UISETP.NE.AND UP3, UPT, UR40, 0x1, UPT ;  /* 0x000000012800788c */ /* 0x000fe4000bf65270 */
[----:B--2---:R-:W-:Y:S02]  /*25f0*/  UIMAD.WIDE.U32 UR16, UR39, UR15, URZ ;  /* 0x0000000f271072a5 */ /* 0x004fe4000f8e00ff */
[----:B------:R-:W-:Y:S02]  /*2600*/  UIMAD.WIDE.U32 UR8, UR41, UR12, URZ ;  /* 0x0000000c290872a5 */ /* 0x000fe4000f8e00ff */
[----:B------:R-:W-:-:S02]  /*2610*/  UISETP.NE.AND UP0, UPT, UR14, 0x1, UPT ;  /* 0x000000010e00788c */ /* 0x000fc4000bf05270 */
[----:B------:R-:W-:Y:S01]  /*2620*/  UIMAD.WIDE.U32 UR22, UR37, UR15, URZ ;  /* 0x0000000f251672a5 */ /* 0x000fe2000f8e00ff */
[----:B------:R-:W-:Y:S02]  /*2630*/  UMOV UR16, UR17 ;  /* 0x0000001100107c82 */ /* 0x000fe40008000000 */
[----:B------:R-:W-:Y:S01]  /*2640*/  UMOV UR8, UR9 ;  /* 0x0000000900087c82 */ /* 0x000fe20008000000 */
[----:B---3--:R-:W-:Y:S02]  /*2650*/  USHF.R.U32.HI UR16, URZ, UR29, UR16 ;  /* 0x0000001dff107299 */ /* 0x008fe40008011610 */
[----:B----4-:R-:W-:Y:S02]  /*2660*/  UISETP.NE.AND UP2, UPT, UR20, 0x1, UPT ;  /* 0x000000011400788c */ /* 0x010fe4000bf45270 */
[----:B------:R-:W-:Y:S02]  /*2670*/  USHF.R.U32.HI UR8, URZ, UR13, UR8 ;  /* 0x0000000dff087299 */ /* 0x000fe40008011608 */
[----:B------:R-:W-:-:S02]  /*2680*/  USEL UR7, UR39, UR16, !UP0 ;  /* 0x0000001027077287 */ /* 0x000fc4000c000000 */
[----:B------:R-:W-:Y:S02]  /*2690*/  USEL UR8, UR41, UR8, !UP2 ;  /* 0x0000000829087287 */ /* 0x000fe4000d000000 */
[----:B-1----:R-:W-:Y:S01]  /*26a0*/  UIMAD.WIDE.U32 UR16, UR7, UR10, URZ ;  /* 0x0000000a071072a5 */ /* 0x002fe2000f8e00ff */
[----:B------:R-:W-:Y:S01]  /*26b0*/  UMOV UR4, UR23 ;  /* 0x0000001700047c82 */ /* 0x000fe20008000000 */
[----:B------:R-:W-:Y:S02]  /*26c0*/  UIMAD.WIDE.U32 UR18, UR38, UR12, URZ ;  /* 0x0000000c261272a5 */ /* 0x000fe4000f8e00ff */
[----:B------:R-:W-:-:S03]  /*26d0*/  UIMAD.WIDE.U32 UR22, UR8, UR10, URZ ;  /* 0x0000000a081672a5 */ /* 0x000fc6000f8e00ff */
[----:B------:R-:W-:Y:S01]  /*26e0*/  UMOV UR16, UR17 ;  /* 0x0000001100107c82 */ /* 0x000fe20008000000 */
[----:B------:R-:W-:Y:S02]  /*26f0*/  USHF.R.U32.HI UR4, URZ, UR29, UR4 ;  /* 0x0000001dff047299 */ /* 0x000fe40008011604 */
[----:B------:R-:W-:Y:S01]  /*2700*/  @UP3 USHF.R.U32.HI UR7, URZ, UR11, UR16 ;  /* 0x0000000bff073299 */ /* 0x000fe20008011610 */
[----:B------:R-:W-:Y:S01]  /*2710*/  UMOV UR18, UR19 ;  /* 0x0000001300127c82 */ /* 0x000fe20008000000 */
[----:B------:R-:W-:Y:S01]  /*2720*/  UMOV UR22, UR23 ;  /* 0x0000001700167c82 */ /* 0x000fe20008000000 */
[----:B------:R-:W-:Y:S02]  /*2730*/  USHF.R.U32.HI UR13, URZ, UR13, UR18 ;  /* 0x0000000dff0d7299 */ /* 0x000fe40008011612 */
[----:B------:R-:W-:Y:S02]  /*2740*/  USEL UR4, UR37, UR4, !UP0 ;  /* 0x0000000425047287 */ /* 0x000fe4000c000000 */
[----:B------:R-:W-:-:S02]  /*2750*/  @UP3 USHF.R.U32.HI UR8, URZ, UR11, UR22 ;  /* 0x0000000bff083299 */ /* 0x000fc40008011616 */
[----:B------:R-:W-:Y:S02]  /*2760*/  UIMAD UR9, UR40, UR7, URZ ;  /* 0x00000007280972a4 */ /* 0x000fe4000f8e02ff */
[----:B------:R-:W-:Y:S02]  /*2770*/  USEL UR7, UR38, UR13, !UP2 ;  /* 0x0000000d26077287 */ /* 0x000fe4000d000000 */
[----:B------:R-:W-:Y:S02]  /*2780*/  UIMAD UR12, UR40, UR8, URZ ;  /* 0x00000008280c72a4 */ /* 0x000fe4000f8e02ff */
[----:B------:R-:W-:Y:S02]  /*2790*/  UISETP.GE.AND UP0, UPT, UR4, UR9, UPT ;  /* 0x000000090400728c */ /* 0x000fe4000bf06270 */
[----:B------:R-:W-:Y:S02]  /*27a0*/  UIMAD.WIDE.U32 UR16, UR4, UR10, URZ ;  /* 0x0000000a041072a5 */ /* 0x000fe4000f8e00ff */
[----:B------:R-:W-:-:S02]  /*27b0*/  UISETP.GE.OR UP0, UPT, UR7, UR12, UP0 ;  /* 0x0000000c0700728c */ /* 0x000fc40008706670 */
        /* <DEDUP_REMOVED lines=19> */
.L_x_41:
[----:B------:R-:W2:Y:S02]  /*28f0*/  LDCU UR4, c[0x0][0xb30] ;  /* 0x00016600ff0477ac */ /* 0x000ea40008000800 */
[----:B--2---:R-:W-:-:S09]  /*2900*/  UISETP.NE.AND UP0, UPT, UR4, 0x1, UPT ;  /* 0x000000010400788c */ /* 0x004fd2000bf05270 */
[----:B------:R-:W-:Y:S05]  /*2910*/  BRA.U UP0, `(.L_x_42) ;  /* 0x0000000100447547 */ /* 0x000fea000b800000 */
        /* <DEDUP_REMOVED lines=17> */
.L_x_42:
[----:B------:R-:W-:Y:S01]  /*2a30*/  VIADD R11, R11, 0x1 ;  /* 0x000000010b0b7836 */ /* 0x000fe20000000000 */
[----:B------:R-:W-:Y:S02]  /*2a40*/  R2UR UR7, R55 ;  /* 0x00000000370772ca */ /* 0x000fe400000e0000 */
[----:B------:R-:W-:Y:S02]  /*2a50*/  R2UR UR4, R54 ;  /* 0x00000000360472ca */ /* 0x000fe400000e0000 */
[C---:B------:R-:W-:Y:S02]  /*2a60*/  ISETP.NE.AND P0, PT, R11.reuse, 0x2, PT ;  /* 0x000000020b00780c */ /* 0x040fe40003f05270 */
[----:B------:R-:W-:Y:S02]  /*2a70*/  PLOP3.LUT P1, PT, PT, PT, PT, 0x80, 0x8 ;  /* 0x000000000008781c */ /* 0x000fe40003f2f070 */
[----:B-1----:R-:W-:Y:S02]  /*2a80*/  SEL R0, RZ, 0x1, P0 ;  /* 0x00000001ff007807 */ /* 0x002fe40000000000 */
[----:B------:R-:W-:-:S02]  /*2a90*/  SEL R11, R11, RZ, P0 ;  /* 0x000000ff0b0b7207 */ /* 0x000fc40000000000 */
[----:B------:R-:W-:Y:S01]  /*2aa0*/  LOP3.LUT R10, R10, R0, RZ, 0x3c, !PT ;  /* 0x000000000a0a7212 */ /* 0x000fe200078e3cff */
[----:B------:R-:W-:Y:S02]  /*2ab0*/  UIADD3 UR29, UPT, UPT, UR38, UR7, URZ ;  /* 0x00000007261d7290 */ /* 0x000fe4000fffe0ff */
[----:B------:R-:W-:Y:S01]  /*2ac0*/  UIADD3 UR32, UPT, UPT, UR37, UR4, URZ ;  /* 0x0000000425207290 */ /* 0x000fe2000fffe0ff */
[----:B------:R-:W-:Y:S11]  /*2ad0*/  BRA.U UP1, `(.L_x_43) ;  /* 0xfffffff101187547 */ /* 0x000ff6000b83ffff */
[----:B------:R-:W-:Y:S01]  /*2ae0*/  UIADD3 UR7, UPT, UPT, UR6, 0x60, URZ ;  /* 0x0000006006077890 */ /* 0x000fe2000fffe0ff */
[----:B------:R-:W-:-:S03]  /*2af0*/  SHF.L.U32 R2, R12, 0x1f, RZ ;  /* 0x0000001f0c027819 */ /* 0x000fc600000006ff */
[----:B------:R-:W-:-:S09]  /*2b00*/  ULEA UR4, UR5, UR7, 0x3 ;  /* 0x0000000705047291 */ /* 0x000fd2000f8e18ff */
[----:B------:R-:W1:Y:S02]  /*2b10*/  SYNCS.PHASECHK.TRANS64.TRYWAIT P0, [UR4], R2 ;  /* 0x00000002ff0075a7 */ /* 0x000e640008001104 */
[----:B-1----:R-:W-:Y:S05]  /*2b20*/  @!P0 BRA `(.L_x_44) ;  /* 0x0000005000988947 */ /* 0x002fea0003800000 */
.L_x_136:
[----:B------:R-:W-:-:S04]  /*2b30*/  UIADD3 UR4, UPT, UPT, UR5, 0x1, URZ ;  /* 0x0000000105047890 */ /* 0x000fc8000fffe0ff */
[----:B------:R-:W-:-:S04]  /*2b40*/  UISETP.NE.AND UP0, UPT, UR4, 0xc, UPT ;  /* 0x0000000c0400788c */ /* 0x000fc8000bf05270 */
[----:B------:R-:W-:Y:S02]  /*2b50*/  USEL UR6, URZ, 0x1, UP0 ;  /* 0x00000001ff067887 */ /* 0x000fe40008000000 */
[----:B------:R-:W-:-:S04]  /*2b60*/  USEL UR4, UR4, URZ, UP0 ;  /* 0x000000ff04047287 */ /* 0x000fc80008000000 */
[----:B------:R-:W-:Y:S01]  /*2b70*/  ULEA UR5, UR4, UR7, 0x3 ;  /* 0x0000000704057291 */ /* 0x000fe2000f8e18ff */
[----:B-1----:R-:W-:-:S04]  /*2b80*/  LOP3.LUT R2, R12, UR6, RZ, 0x3c, !PT ;  /* 0x000000060c027c12 */ /* 0x002fc8000f8e3cff */
[----:B------:R-:W-:-:S04]  /*2b90*/  SHF.L.U32 R3, R2, 0x1f, RZ ;  /* 0x0000001f02037819 */ /* 0x000fc800000006ff */
[----:B------:R-:W1:Y:S02]  /*2ba0*/  SYNCS.PHASECHK.TRANS64.TRYWAIT P0, [UR5], R3 ;  /* 0x00000003ff0075a7 */ /* 0x000e640008001105 */
[----:B-1----:R-:W-:Y:S05]  /*2bb0*/  @!P0 BRA `(.L_x_45) ;  /* 0x00000050008c8947 */ /* 0x002fea0003800000 */
.L_x_138:
[----:B------:R-:W-:-:S04]  /*2bc0*/  UIADD3 UR4, UPT, UPT, UR4, 0x1, URZ ;  /* 0x0000000104047890 */ /* 0x000fc8000fffe0ff */
[----:B------:R-:W-:-:S04]  /*2bd0*/  UISETP.NE.AND UP0, UPT, UR4, 0xc, UPT ;  /* 0x0000000c0400788c */ /* 0x000fc8000bf05270 */
[----:B------:R-:W-:Y:S02]  /*2be0*/  USEL UR6, URZ, 0x1, UP0 ;  /* 0x00000001ff067887 */ /* 0x000fe40008000000 */
[----:B------:R-:W-:-:S04]  /*2bf0*/  USEL UR4, UR4, URZ, UP0 ;  /* 0x000000ff04047287 */ /* 0x000fc80008000000 */
[----:B------:R-:W-:Y:S01]  /*2c00*/  ULEA UR5, UR4, UR7, 0x3 ;  /* 0x0000000704057291 */ /* 0x000fe2000f8e18ff */
[----:B------:R-:W-:-:S04]  /*2c10*/  LOP3.LUT R2, R2, UR6, RZ, 0x3c, !PT ;  /* 0x0000000602027c12 */ /* 0x000fc8000f8e3cff */
[----:B-1----:R-:W-:-:S04]  /*2c20*/  SHF.L.U32 R3, R2, 0x1f, RZ ;  /* 0x0000001f02037819 */ /* 0x002fc800000006ff */
[----:B------:R-:W1:Y:S02]  /*2c30*/  SYNCS.PHASECHK.TRANS64.TRYWAIT P0, [UR5], R3 ;  /* 0x00000003ff0075a7 */ /* 0x000e640008001105 */
[----:B-1----:R-:W-:Y:S05]  /*2c40*/  @!P0 BRA `(.L_x_46) ;  /* 0x0000005000808947 */ /* 0x002fea0003800000 */
.L_x_140:
        /* <DEDUP_REMOVED lines=9> */
.L_x_142:
        /* <DEDUP_REMOVED lines=9> */
.L_x_144:
        /* <DEDUP_REMOVED lines=9> */
.L_x_146:
        /* <DEDUP_REMOVED lines=9> */
.L_x_148:
        /* <DEDUP_REMOVED lines=9> */
.L_x_150:
        /* <DEDUP_REMOVED lines=9> */
.L_x_152:
        /* <DEDUP_REMOVED lines=9> */
.L_x_154:
        /* <DEDUP_REMOVED lines=9> */
.L_x_156:
[----:B------:R-:W-:-:S04]  /*30d0*/  UIADD3 UR4, UPT, UPT, UR4, 0x1, URZ ;  /* 0x0000000104047890 */ /* 0x000fc8000fffe0ff */
[----:B------:R-:W-:-:S04]  /*30e0*/  UISETP.NE.AND UP0, UPT, UR4, 0xc, UPT ;  /* 0x0000000c0400788c */ /* 0x000fc8000bf05270 */
[----:B------:R-:W-:Y:S02]  /*30f0*/  USEL UR5, URZ, 0x1, UP0 ;  /* 0x00000001ff057887 */ /* 0x000fe40008000000 */
[----:B------:R-:W-:-:S04]  /*3100*/  USEL UR4, UR4, URZ, UP0 ;  /* 0x000000ff04047287 */ /* 0x000fc80008000000 */
[----:B------:R-:W-:Y:S01]  /*3110*/  ULEA UR4, UR4, UR7, 0x3 ;  /* 0x0000000704047291 */ /* 0x000fe2000f8e18ff */
[----:B------:R-:W-:-:S04]  /*3120*/  LOP3.LUT R2, R2, UR5, RZ, 0x3c, !PT ;  /* 0x0000000502027c12 */ /* 0x000fc8000f8e3cff */
[----:B------:R-:W-:Y:S01]  /*3130*/  SHF.L.U32 R2, R2, 0x1f, RZ ;  /* 0x0000001f02027819 */ /* 0x000fe200000006ff */
[----:B-1----:R-:W-:-:S07]  /*3140*/  IMAD.U32 R0, RZ, RZ, UR4 ;  /* 0x00000004ff007e24 */ /* 0x002fce000f8e00ff */
.L_x_55:
[----:B-1----:R1:W2:Y:S02]  /*3150*/  SYNCS.PHASECHK.TRANS64.TRYWAIT P0, [R0+URZ], R2 ;  /* 0x00000002000075a7 */ /* 0x0022a400080011ff */
[----:B--2---:R-:W-:Y:S05]  /*3160*/  @!P0 NANOSLEEP.SYNCS 0x989680 ;  /* 0x009896800000895d */ /* 0x004fea0003900000 */
[----:B------:R-:W2:Y:S02]  /*3170*/  @!P0 SYNCS.PHASECHK.TRANS64 P0, [R0+URZ], R2 ;  /* 0x00000002000085a7 */ /* 0x000ea400080010ff */
[----:B--2---:R-:W-:Y:S05]  /*3180*/  @P0 EXIT ;  /* 0x000000000000094d */ /* 0x004fea0003800000 */
[----:B------:R-:W-:Y:S05]  /*3190*/  BRA `(.L_x_55) ;  /* 0xfffffffc00ec7947 */ /* 0x000fea000383ffff */
.L_x_23:
[----:B------:R-:W-:-:S04]  /*31a0*/  UISETP.NE.AND UP0, UPT, UR54, URZ, UPT ;  /* 0x000000ff3600728c */ /* 0x000fc8000bf05270 */
[----:B------:R-:W-:-:S09]  /*31b0*/  UISETP.NE.OR UP0, UPT, UR22, 0x1, UP0 ;  /* 0x000000011600788c */ /* 0x000fd20008705670 */
[----:B------:R-:W-:Y:S05]  /*31c0*/  BRA.U UP0, `(.L_x_56) ;  /* 0x0000000500487547 */ /* 0x000fea000b800000 */
[----:B------:R-:W-:Y:S01]  /*31d0*/  ISETP.GE.U32.AND P2, PT, R0, 0x8, PT ;  /* 0x000000080000780c */ /* 0x000fe20003f46070 */
[----:B------:R-:W-:Y:S01]  /*31e0*/  IMAD.MOV.U32 R12, RZ, RZ, 0x1 ;  /* 0x00000001ff0c7424 */ /* 0x000fe200078e00ff */
[----:B------:R-:W-:Y:S02]  /*31f0*/  CS2R R10, SRZ ;  /* 0x00000000000a7805 */ /* 0x000fe4000001ff00 */
[----:B------:R-:W-:Y:S01]  /*3200*/  CS2R R8, SRZ ;  /* 0x0000000000087805 */ /* 0x000fe2000001ff00 */
[----:B------:R-:W-:Y:S01]  /*3210*/  UMOV UR6, 0x400 ;  /* 0x0000040000067882 */ /* 0x000fe20000000000 */
[----:B------:R-:W-:Y:S01]  /*3220*/  UMOV UR5, URZ ;  /* 0x000000ff00057c82 */ /* 0x000fe20008000000 */
[----:B------:R-:W-:-:S12]  /*3230*/  ULEA UR6, UR54, UR6, 0x18 ;  /* 0x0000000636067291 */ /* 0x000fd8000f8ec0ff */
.L_x_60:
[----:B------:R-:W-:Y:S02]  /*3240*/  LEA R2, R8, UR6, 0x3 ;  /* 0x0000000608027c11 */ /* 0x000fe4000f8e18ff */
[----:B------:R-:W-:-:S03]  /*3250*/  SHF.L.U32 R4, R9, 0x1f, RZ ;  /* 0x0000001f09047819 */ /* 0x000fc600000006ff */
[----:B------:R-:W-:Y:S01]  /*3260*/  VIADD R5, R2, 0x170 ;  /* 0x0000017002057836 */ /* 0x000fe20000000000 */
[----:B------:R-:W2:Y:S02]  /*3270*/  SYNCS.PHASECHK.TRANS64.TRYWAIT P0, [R2+URZ+0x160], R4 ;  /* 0x00016004020075a7 */ /* 0x000ea400080011ff */
[----:B--2---:R-:W-:Y:S05]  /*3280*/  @!P0 BRA `(.L_x_57) ;  /* 0x0000004c00c88947 */ /* 0x004fea0003800000 */
.L_x_157:
[----:B------:R-:W-:Y:S01]  /*3290*/  ULEA UR4, UR5, UR6, 0x3 ;  /* 0x0000000605047291 */ /* 0x000fe2000f8e18ff */
[----:B--2---:R-:W-:Y:S01]  /*32a0*/  PRMT R2, RZ, 0x654, R5 ;  /* 0x00000654ff027816 */ /* 0x004fe20000000005 */
[----:B------:R-:W-:Y:S01]  /*32b0*/  @!P2 IMAD.MOV.U32 R4, RZ, RZ, 0x10 ;  /* 0x00000010ff04a424 */ /* 0x000fe200078e00ff */
[----:B------:R-:W-:Y:S01]  /*32c0*/  SHF.L.U32 R5, R12, 0x1f, RZ ;  /* 0x0000001f0c057819 */ /* 0x000fe200000006ff */
[----:B------:R-:W-:Y:S01]  /*32d0*/  UIADD3 UR7, UPT, UPT, UR4, 0x100, URZ ;  /* 0x0000010004077890 */ /* 0x000fe2000fffe0ff */
[----:B------:R2:W-:Y:S05]  /*32e0*/  SYNCS.ARRIVE.TRANS64.RED.A1T0 RZ, [R2+URZ], RZ ;  /* 0x000000ff02ff79a7 */ /* 0x0005ea00081004ff */
[----:B------:R-:W-:Y:S01]  /*32f0*/  IMAD.U32 R6, RZ, RZ, UR7 ;  /* 0x00000007ff067e24 */ /* 0x000fe2000f8e00ff */
[----:B------:R-:W3:Y:S04]  /*3300*/  SYNCS.PHASECHK.TRANS64.TRYWAIT P0, [UR4+0x110], R5 ;  /* 0x00011005ff0075a7 */ /* 0x000ee80008001104 */
[----:B------:R-:W-:Y:S01]  /*3310*/  PRMT R6, R0, 0x654, R6 ;  /* 0x0000065400067816 */ /* 0x000fe20000000006 */
[----:B--23--:R-:W-:Y:S06]  /*3320*/  @!P0 BRA `(.L_x_58) ;  /* 0x0000004c00b48947 */ /* 0x00cfec0003800000 */
.L_x_159:
[----:B------:R-:W-:Y:S01]  /*3330*/  ULEA UR8, UR5, UR6, 0x4 ;  /* 0x0000000605087291 */ /* 0x000fe2000f8e20ff */
[----:B------:R-:W-:Y:S01]  /*3340*/  SEL R3, R6, R3, !P2 ;  /* 0x0000000306037207 */ /* 0x000fe20005000000 */
[----:B------:R-:W-:Y:S01]  /*3350*/  UIADD3 UR9, UPT, UPT, UR4, 0x100, URZ ;  /* 0x0000010004097890 */ /* 0x000fe2000fffe0ff */
[----:B--2---:R-:W-:Y:S01]  /*3360*/  LEA R2, R11, UR6, 0x3 ;  /* 0x000000060b027c11 */ /* 0x004fe2000f8e18ff */
[----:B------:R-:W-:Y:S01]  /*3370*/  UIADD3 UR8, UPT, UPT, UR8, 0x190, URZ ;  /* 0x0000019008087890 */ /* 0x000fe2000fffe0ff */
[----:B------:R2:W-:Y:S01]  /*3380*/  @!P2 SYNCS.ARRIVE.TRANS64.RED RZ, [R3+URZ], R4 ;  /* 0x0000000403ffa9a7 */ /* 0x0005e200080004ff */
[----:B------:R-:W-:Y:S01]  /*3390*/  UIADD3 UR4, UPT, UPT, UR5, 0x1, URZ ;  /* 0x0000000105047890 */ /* 0x000fe2000fffe0ff */
[----:B------:R-:W-:-:S03]  /*33a0*/  VIADD R8, R8, 0x1 ;  /* 0x0000000108087836 */ /* 0x000fc60000000000 */
[----:B------:R-:W-:Y:S02]  /*33b0*/  UISETP.NE.AND UP0, UPT, UR4, 0x2, UPT ;  /* 0x000000020400788c */ /* 0x000fe4000bf05270 */
[----:B------:R-:W-:Y:S01]  /*33c0*/  ISETP.NE.AND P0, PT, R8, 0x2, PT ;  /* 0x000000020800780c */ /* 0x000fe20003f05270 */
[----:B------:R-:W-:Y:S06]  /*33d0*/  UGETNEXTWORKID.BROADCAST [UR8], [UR9] ;  /* 0x00000000080073ca */ /* 0x000fec0008000100 */
[----:B------:R-:W-:Y:S02]  /*33e0*/  USEL UR7, URZ, 0x1, UP0 ;  /* 0x00000001ff077887 */ /* 0x000fe40008000000 */
[----:B------:R-:W-:-:S04]  /*33f0*/  USEL UR5, UR4, URZ, UP0 ;  /* 0x000000ff04057287 */ /* 0x000fc80008000000 */
[----:B------:R-:W-:Y:S02]  /*3400*/  LOP3.LUT R12, R12, UR7, RZ, 0x3c, !PT ;  /* 0x000000070c0c7c12 */ /* 0x000fe4000f8e3cff */
[----:B--2---:R-:W-:-:S04]  /*3410*/  SHF.L.U32 R4, R10, 0x1f, RZ ;  /* 0x0000001f0a047819 */ /* 0x004fc800000006ff */
[----:B------:R-:W2:Y:S02]  /*3420*/  SYNCS.PHASECHK.TRANS64.TRYWAIT P1, [R2+URZ+0x100], R4 ;  /* 0x00010004020075a7 */ /* 0x000ea400080211ff */
[----:B--2---:R-:W-:Y:S05]  /*3430*/  @!P1 BRA `(.L_x_59) ;  /* 0x0000004c00889947 */ /* 0x004fea0003800000 */
.L_x_160:
[C---:B--2---:R-:W-:Y:S01]  /*3440*/  LEA R4, R11.reuse, UR6, 0x4 ;  /* 0x000000060b047c11 */ /* 0x044fe2000f8e20ff */
[----:B------:R-:W-:Y:S01]  /*3450*/  VIADD R2, R2, 0x110 ;  /* 0x0000011002027836 */ /* 0x000fe20000000000 */
[----:B------:R-:W-:Y:S01]  /*3460*/  SEL R8, R8, RZ, P0 ;  /* 0x000000ff08087207 */ /* 0x000fe20000000000 */
[----:B------:R-:W-:-:S03]  /*3470*/  VIADD R11, R11, 0x1 ;  /* 0x000000010b0b7836 */ /* 0x000fc60000000000 */
[----:B------:R-:W2:Y:S01]  /*3480*/  LDS.128 R4, [R4+0x190] ;  /* 0x0001900004047984 */ /* 0x000ea20000000c00 */
[----:B------:R-:W-:Y:S02]  /*3490*/  PRMT R2, RZ, 0x654, R2 ;  /* 0x00000654ff027816 */ /* 0x000fe40000000002 */
[C---:B------:R-:W-:Y:S01]  /*34a0*/  ISETP.NE.AND P1, PT, R11.reuse, 0x2, PT ;  /* 0x000000020b00780c */ /* 0x040fe20003f25270 */
[----:B------:R-:W-:Y:S01]  /*34b0*/  @!PT LDS RZ, [RZ] ;  /* 0x00000000fffff984 */ /* 0x000fe20000000800 */
[----:B------:R-:W-:Y:S01]  /*34c0*/  @!PT LDS RZ, [RZ] ;  /* 0x00000000fffff984 */ /* 0x000fe20000000800 */
[----:B------:R-:W-:Y:S01]  /*34d0*/  @!PT LDS RZ, [RZ] ;  /* 0x00000000fffff984 */ /* 0x000fe20000000800 */
[----:B------:R-:W-:Y:S01]  /*34e0*/  @!PT LDS RZ, [RZ] ;  /* 0x00000000fffff984 */ /* 0x000fe20000000800 */
[----:B------:R3:W-:Y:S06]  /*34f0*/  MEMBAR.ALL.CTA ;  /* 0x0000000000007992 */ /* 0x0007ec0000008000 */
[----:B---3--:R-:W3:Y:S01]  /*3500*/  FENCE.VIEW.ASYNC.S ;  /* 0x00000000000073c6 */ /* 0x008ee20000000000 */
[----:B------:R-:W-:Y:S01]  /*3510*/  SEL R11, R11, RZ, P1 ;  /* 0x000000ff0b0b7207 */ /* 0x000fe20000800000 */
[----:B---3--:R3:W-:Y:S01]  /*3520*/  SYNCS.ARRIVE.TRANS64.RED.A1T0 RZ, [R2+URZ], RZ ;  /* 0x000000ff02ff79a7 */ /* 0x0087e200081004ff */
[----:B--2---:R-:W-:-:S02]  /*3530*/  LOP3.LUT P3, RZ, R6, 0x1, RZ, 0xc0, !PT ;  /* 0x0000000106ff7812 */ /* 0x004fc4000786c0ff */
[----:B------:R-:W-:-:S04]  /*3540*/  SEL R4, RZ, 0x1, P1 ;  /* 0x00000001ff047807 */ /* 0x000fc80000800000 */
[----:B------:R-:W-:Y:S02]  /*3550*/  LOP3.LUT R10, R10, R4, RZ, 0x3c, !PT ;  /* 0x000000040a0a7212 */ /* 0x000fe400078e3cff */
[----:B---3--:R-:W-:-:S04]  /*3560*/  SEL R2, RZ, 0x1, P0 ;  /* 0x00000001ff027807 */ /* 0x008fc80000000000 */
[----:B------:R-:W-:Y:S01]  /*3570*/  LOP3.LUT R9, R9, R2, RZ, 0x3c, !PT ;  /* 0x0000000209097212 */ /* 0x000fe200078e3cff */
[----:B------:R-:W-:Y:S06]  /*3580*/  @P3 BRA `(.L_x_60) ;  /* 0xfffffffc002c3947 */ /* 0x000fec000383ffff */
[----:B------:R-:W-:Y:S01]  /*3590*/  ULEA UR4, UR5, UR6, 0x3 ;  /* 0x0000000605047291 */ /* 0x000fe2000f8e18ff */
[----:B------:R-:W-:-:S08]  /*35a0*/  SHF.L.U32 R2, R12, 0x1f, RZ ;  /* 0x0000001f0c027819 */ /* 0x000fd000000006ff */
[----:B------:R-:W2:Y:S02]  /*35b0*/  SYNCS.PHASECHK.TRANS64 P0, [UR4+0x110], R2 ;  /* 0x00011002ff0075a7 */ /* 0x000ea40008001004 */
[----:B--2---:R-:W-:Y:S05]  /*35c0*/  @P0 BRA `(.L_x_61) ;  /* 0x0000000000080947 */ /* 0x004fea0003800000 */
[----:B------:R-:W2:Y:S02]  /*35d0*/  SYNCS.PHASECHK.TRANS64.TRYWAIT P0, [UR4+0x110], R2 ;  /* 0x00011002ff0075a7 */ /* 0x000ea40008001104 */
[----:B--2---:R-:W-:Y:S05]  /*35e0*/  @!P0 BRA `(.L_x_62) ;  /* 0x0000004c00308947 */ /* 0x004fea0003800000 */
.L_x_61:
[----:B------:R-:W-:-:S04]  /*35f0*/  UIADD3 UR7, UPT, UPT, UR5, 0x1, URZ ;  /* 0x0000000105077890 */ /* 0x000fc8000fffe0ff */
[----:B------:R-:W-:-:S04]  /*3600*/  UISETP.NE.AND UP0, UPT, UR7, 0x2, UPT ;  /* 0x000000020700788c */ /* 0x000fc8000bf05270 */
[----:B------:R-:W-:Y:S02]  /*3610*/  USEL UR8, URZ, 0x1, UP0 ;  /* 0x00000001ff087887 */ /* 0x000fe40008000000 */
[----:B------:R-:W-:-:S04]  /*3620*/  USEL UR7, UR7, URZ, UP0 ;  /* 0x000000ff07077287 */ /* 0x000fc80008000000 */
[----:B------:R-:W-:Y:S01]  /*3630*/  ULEA UR7, UR7, UR6, 0x3 ;  /* 0x0000000607077291 */ /* 0x000fe2000f8e18ff */
[----:B--2---:R-:W-:-:S04]  /*3640*/  LOP3.LUT R2, R12, UR8, RZ, 0x3c, !PT ;  /* 0x000000080c027c12 */ /* 0x004fc8000f8e3cff */
[----:B------:R-:W-:-:S04]  /*3650*/  SHF.L.U32 R0, R2, 0x1f, RZ ;  /* 0x0000001f02007819 */ /* 0x000fc800000006ff */
[----:B------:R-:W2:Y:S02]  /*3660*/  SYNCS.PHASECHK.TRANS64 P0, [UR7+0x110], R0 ;  /* 0x00011000ff0075a7 */ /* 0x000ea40008001007 */
[----:B-12---:R-:W-:Y:S05]  /*3670*/  @P0 EXIT ;  /* 0x000000000000094d */ /* 0x006fea0003800000 */
[----:B------:R-:W-:Y:S02]  /*3680*/  SHF.L.U32 R2, R2, 0x1f, RZ ;  /* 0x0000001f02027819 */ /* 0x000fe400000006ff */
[----:B------:R-:W-:-:S07]  /*3690*/  MOV R0, UR7 ;  /* 0x0000000700007c02 */ /* 0x000fce0008000f00 */
.L_x_63:
[----:B-1----:R1:W2:Y:S02]  /*36a0*/  SYNCS.PHASECHK.TRANS64.TRYWAIT P0, [R0+URZ+0x110], R2 ;  /* 0x00011002000075a7 */ /* 0x0022a400080011ff */
[----:B--2---:R-:W-:Y:S05]  /*36b0*/  @!P0 NANOSLEEP.SYNCS 0x989680 ;  /* 0x009896800000895d */ /* 0x004fea0003900000 */
[----:B------:R-:W2:Y:S02]  /*36c0*/  @!P0 SYNCS.PHASECHK.TRANS64 P0, [R0+URZ+0x110], R2 ;  /* 0x00011002000085a7 */ /* 0x000ea400080010ff */
[----:B--2---:R-:W-:Y:S05]  /*36d0*/  @P0 EXIT ;  /* 0x000000000000094d */ /* 0x004fea0003800000 */
[----:B------:R-:W-:Y:S05]  /*36e0*/  BRA `(.L_x_63) ;  /* 0xfffffffc00ec7947 */ /* 0x000fea000383ffff */
.L_x_56:
[----:B------:R-:W-:Y:S05]  /*36f0*/  BRA.U UP5, `(.L_x_64) ;  /* 0x0000000d05d47547 */ /* 0x000fea000b800000 */
[----:B------:R-:W-:Y:S01]  /*3700*/  UMOV UR4, 0x40 ;  /* 0x0000004000047882 */ /* 0x000fe20000000000 */
[----:B------:R-:W-:Y:S01]  /*3710*/  NOP ;  /* 0x0000000000007918 */ /* 0x000fe20000000000 */
[----:B------:R-:W-:Y:S01]  /*3720*/  ULEA UR5, UR54, UR4, 0x18 ;  /* 0x0000000436057291 */ /* 0x000fe2000f8ec0ff */
[----:B------:R-:W-:Y:S02]  /*3730*/  UMOV UR6, 0x400 ;  /* 0x0000040000067882 */ /* 0x000fe40000000000 */
[----:B------:R-:W-:-:S06]  /*3740*/  ULEA UR6, UR54, UR6, 0x18 ;  /* 0x0000000636067291 */ /* 0x000fcc000f8ec0ff */
[----:B------:R-:W2:Y:S02]  /*3750*/  LDS.U8 R0, [UR5+0x1c] ;  /* 0x00001c05ff007984 */ /* 0x000ea40008000000 */
[----:B--2---:R-:W-:-:S13]  /*3760*/  ISETP.NE.AND P0, PT, R0, RZ, PT ;  /* 0x000000ff0000720c */ /* 0x004fda0003f05270 */
[----:B------:R-:W-:Y:S05]  /*3770*/  @P0 BRA `(.L_x_65) ;  /* 0x0000000000580947 */ /* 0x000fea0003800000 */
[----:B------:R-:W-:-:S13]  /*3780*/  ELECT P0, URZ, PT ;  /* 0x0000000000ff782f */ /* 0x000fda0003800000 */
[----:B------:R-:W-:Y:S05]  /*3790*/  @!P0 BRA `(.L_x_66) ;  /* 0x0000000000608947 */ /* 0x000fea0003800000 */
[----:B------:R-:W-:Y:S01]  /*37a0*/  UMOV UR4, 0x10 ;  /* 0x0000001000047882 */ /* 0x000fe20000000000 */
[----:B------:R-:W-:Y:S01]  /*37b0*/  HFMA2 R0, -RZ, RZ, 0, 5.9604644775390625e-08 ;  /* 0x00000001ff007431 */ /* 0x000fe200000001ff */
[----:B------:R-:W-:-:S03]  /*37c0*/  MOV R3, 0xffff ;  /* 0x0000ffff00037802 */ /* 0x000fc60000000f00 */
[----:B------:R-:W-:Y:S04]  /*37d0*/  DEPBAR.LE SB2, 0x36 ;  /* 0x0000ad800000791a */ /* 0x000fe80000000000 */
[----:B------:R-:W2:Y:S02]  /*37e0*/  UTCATOMSWS.FIND_AND_SET.ALIGN UP0, UR4, UR4 ;  /* 0x00000004000475e3 */ /* 0x000ea40008000800 */
[----:B--2---:R-:W-:Y:S01]  /*37f0*/  MOV R4, UR4 ;  /* 0x0000000400047c02 */ /* 0x004fe20008000f00 */
[----:B------:R-:W-:Y:S06]  /*3800*/  BRA.U UP0, `(.L_x_67) ;  /* 0x0000000100187547 */ /* 0x000fec000b800000 */
.L_x_68:
[----:B------:R-:W-:Y:S05]  /*3810*/  NANOSLEEP 0x64 ;  /* 0x000000640000795d */ /* 0x000fea0003800000 */
[----:B------:R-:W-:-:S05]  /*3820*/  UMOV UR4, 0x10 ;  /* 0x0000001000047882 */ /* 0x000fca0000000000 */
[----:B------:R-:W-:Y:S04]  /*3830*/  DEPBAR.LE SB2, 0x36 ;  /* 0x0000ad800000791a */ /* 0x000fe80000000000 */
[----:B------:R-:W2:Y:S02]  /*3840*/  UTCATOMSWS.FIND_AND_SET.ALIGN UP0, UR4, UR4 ;  /* 0x00000004000475e3 */ /* 0x000ea40008000800 */
[----:B--2---:R-:W-:Y:S01]  /*3850*/  MOV R4, UR4 ;  /* 0x0000000400047c02 */ /* 0x004fe20008000f00 */
[----:B------:R-:W-:Y:S05]  /*3860*/  BRA.U !UP0, `(.L_x_68) ;  /* 0xfffffffd08e87547 */ /* 0x000fea000b83ffff */
.L_x_67:
[-C--:B------:R-:W-:Y:S02]  /*3870*/  SHF.L.U32 R3, R3, R4.reuse, RZ ;  /* 0x0000000403037219 */ /* 0x080fe400000006ff */
[----:B------:R-:W-:Y:S01]  /*3880*/  SHF.L.U32 R0, R0, R4, RZ ;  /* 0x0000000400007219 */ /* 0x000fe200000006ff */
[----:B------:R-:W-:Y:S02]  /*3890*/  IMAD.SHL.U32 R4, R4, 0x20, RZ ;  /* 0x0000002004047824 */ /* 0x000fe400078e00ff */
[----:B------:R2:W-:Y:S04]  /*38a0*/  ATOMS.OR RZ, [UR5+0x14], R3 ;  /* 0x00001403ffff798c */ /* 0x0005e8000b000005 */
[----:B------:R2:W-:Y:S04]  /*38b0*/  ATOMS.OR RZ, [UR5+0x18], R0 ;  /* 0x00001800ffff798c */ /* 0x0005e8000b000005 */
[----:B------:R2:W-:Y:S01]  /*38c0*/  STS [UR6+0x1b0], R4 ;  /* 0x0001b004ff007988 */ /* 0x0005e20008000806 */
[----:B------:R-:W-:Y:S05]  /*38d0*/  BRA `(.L_x_66) ;  /* 0x0000000000107947 */ /* 0x000fea0003800000 */
.L_x_65:
[----:B------:R-:W-:Y:S02]  /*38e0*/  MOV R0, 0xffffffff ;  /* 0xffffffff00007802 */ /* 0x000fe40000000f00 */
[----:B------:R-:W-:-:S03]  /*38f0*/  MOV R4, 0x3920 ;  /* 0x0000392000047802 */ /* 0x000fc60000000f00 */
[----:B------:R2:W-:Y:S04]  /*3900*/  STS [UR6+0x1b0], R0 ;  /* 0x0001b000ff007988 */ /* 0x0005e80008000806 */
[----:B-12--5:R-:W-:Y:S05]  /*3910*/  CALL.REL.NOINC `($__internal_1_$__cuda_sm10x_tcgen05_guardrail_trap_phase_invalid_during_alloc) ;  /* 0x0000005000087944 */ /* 0x026fea0003c00000 */
.L_x_66:
[----:B------:R-:W-:Y:S05]  /*3920*/  WARPSYNC.ALL ;  /* 0x0000000000007948 */ /* 0x000fea0003800000 */
[----:B------:R-:W3:Y:S01]  /*3930*/  S2UR UR4, SR_CgaCtaId ;  /* 0x00000000000479c3 */ /* 0x000ee20000008800 */
[----:B------:R-:W-:Y:S01]  /*3940*/  UMOV UR26, 0x400 ;  /* 0x00000400001a7882 */ /* 0x000fe20000000000 */
[----:B------:R-:W-:-:S06]  /*3950*/  NOP ;  /* 0x0000000000007918 */ /* 0x000fcc0000000000 */
[----:B------:R-:W-:Y:S06]  /*3960*/  BAR.ARV 0x6, 0xa0 ;  /* 0x0182800000007b1d */ /* 0x000fec0000002000 */
[----:B------:R-:W4:Y:S01]  /*3970*/  LDCU UR5, c[0x0][0x38c] ;  /* 0x00007180ff0577ac */ /* 0x000f220008000800 */
[----:B------:R-:W-:Y:S01]  /*3980*/  LOP3.LUT R2, R2, 0xffff, RZ, 0xc0, !PT ;  /* 0x0000ffff02027812 */ /* 0x000fe200078ec0ff */
[----:B------:R-:W-:Y:S01]  /*3990*/  IMAD.MOV.U32 R11, RZ, RZ, 0x1 ;  /* 0x00000001ff0b7424 */ /* 0x000fe200078e00ff */
[----:B------:R-:W-:Y:S01]  /*39a0*/  CS2R R8, SRZ ;  /* 0x0000000000087805 */ /* 0x000fe2000001ff00 */
[----:B------:R-:W1:Y:S01]  /*39b0*/  LDCU UR7, c[0x0][0x38c] ;  /* 0x00007180ff0777ac */ /* 0x000e620008000800 */
[----:B------:R-:W-:Y:S01]  /*39c0*/  R2UR UR27, R2 ;  /* 0x00000000021b72ca */ /* 0x000fe200000e0000 */
[----:B------:R-:W-:Y:S01]  /*39d0*/  IMAD.MOV.U32 R10, RZ, RZ, RZ ;  /* 0x000000ffff0a7224 */ /* 0x000fe200078e00ff */
[----:B------:R-:W-:Y:S01]  /*39e0*/  UMOV UR30, URZ ;  /* 0x000000ff001e7c82 */ /* 0x000fe20008000000 */
[----:B------:R-:W-:Y:S01]  /*39f0*/  UMOV UR24, URZ ;  /* 0x000000ff00187c82 */ /* 0x000fe20008000000 */
[----:B---3--:R-:W-:Y:S01]  /*3a00*/  ULEA UR26, UR4, UR26, 0x18 ;  /* 0x0000001a041a7291 */ /* 0x008fe2000f8ec0ff */
[----:B------:R-:W-:Y:S01]  /*3a10*/  UMOV UR38, 0x0 ;  /* 0x0000000000267882 */ /* 0x000fe20000000000 */
[----:B------:R-:W-:-:S02]  /*3a20*/  UMOV UR39, 0x4100910 ;  /* 0x0410091000277882 */ /* 0x000fc40000000000 */
[----:B------:R-:W-:Y:S02]  /*3a30*/  UIADD3 UR4, UPT, UPT, UR26, 0x6800, URZ ;  /* 0x000068001a047890 */ /* 0x000fe4000fffe0ff */
[----:B------:R-:W-:Y:S02]  /*3a40*/  UIADD3 UR6, UPT, UPT, UR26, 0x1e800, URZ ;  /* 0x0001e8001a067890 */ /* 0x000fe4000fffe0ff */
[----:B----4-:R-:W-:Y:S01]  /*3a50*/  UIADD3 UR5, UPT, UPT, UR5, 0x1f, URZ ;  /* 0x0000001f05057890 */ /* 0x010fe2000fffe0ff */
[----:B--2---:R-:W2:Y:S01]  /*3a60*/  LDS R0, [UR26+0x1b0] ;  /* 0x0001b01aff007984 */ /* 0x004ea20008000800 */
[----:B-1----:R-:W-:Y:S01]  /*3a70*/  UMOV UR36, 0x0 ;  /* 0x0000000000247882 */ /* 0x002fe20000000000 */
[----:B------:R-:W-:Y:S01]  /*3a80*/  UMOV UR37, 0x4100910 ;  /* 0x0410091000257882 */ /* 0x000fe20000000000 */
[----:B------:R-:W-:Y:S02]  /*3a90*/  USHF.R.S32.HI UR40, URZ, 0x1f, UR5 ;  /* 0x0000001fff287899 */ /* 0x000fe40008011405 */
[----:B------:R-:W-:-:S02]  /*3aa0*/  UISETP.GE.AND UP4, UPT, UR7, 0x1, UPT ;  /* 0x000000010700788c */ /* 0x000fc4000bf86270 */
[----:B------:R-:W-:Y:S02]  /*3ab0*/  ULEA.HI UR40, UR40, UR5, URZ, 0x5 ;  /* 0x0000000528287291 */ /* 0x000fe4000f8f28ff */
[----:B------:R-:W-:Y:S02]  /*3ac0*/  USHF.R.U32.HI UR5, URZ, 0x4, UR4 ;  /* 0x00000004ff057899 */ /* 0x000fe40008011604 */
[----:B------:R-:W-:Y:S02]  /*3ad0*/  USHF.R.S32.HI UR40, URZ, 0x5, UR40 ;  /* 0x00000005ff287899 */ /* 0x000fe40008011428 */
[----:B------:R-:W-:Y:S02]  /*3ae0*/  USHF.R.U32.HI UR4, URZ, 0x4, UR6 ;  /* 0x00000004ff047899 */ /* 0x000fe40008011606 */
[----:B------:R-:W-:Y:S02]  /*3af0*/  UISETP.LT.AND UP0, UPT, UR40, 0x1, UPT ;  /* 0x000000012800788c */ /* 0x000fe4000bf01270 */
[----:B------:R-:W-:-:S02]  /*3b00*/  ULOP3.LUT UR5, UR5, 0x3fff, URZ, 0xc0, !UPT ;  /* 0x00003fff05057892 */ /* 0x000fc4000f8ec0ff */
[----:B------:R-:W-:Y:S02]  /*3b10*/  ULOP3.LUT UR4, UR4, 0x3fff, URZ, 0xc0, !UPT ;  /* 0x00003fff04047892 */ /* 0x000fe4000f8ec0ff */
[----:B------:R-:W-:Y:S02]  /*3b20*/  USEL UR41, UR40, 0x1, !UP0 ;  /* 0x0000000128297887 */ /* 0x000fe4000c000000 */
[----:B------:R-:W-:Y:S02]  /*3b30*/  ULOP3.LUT UR28, UR5, 0x10000, URZ, 0xfc, !UPT ;  /* 0x00010000051c7892 */ /* 0x000fe4000f8efcff */
[----:B------:R-:W-:Y:S02]  /*3b40*/  ULOP3.LUT UR29, UR4, 0x10000, URZ, 0xfc, !UPT ;  /* 0x00010000041d7892 */ /* 0x000fe4000f8efcff */
[----:B------:R-:W-:Y:S01]  /*3b50*/  UIADD3 UR41, UPT, UPT, -UR41, URZ, URZ ;  /* 0x000000ff29297290 */ /* 0x000fe2000fffe1ff */
[----:B------:R-:W-:Y:S01]  /*3b60*/  UMOV UR34, 0x0 ;  /* 0x0000000000227882 */ /* 0x000fe20000000000 */
[----:B------:R-:W-:Y:S01]  /*3b70*/  UMOV UR35, 0x4100910 ;  /* 0x0410091000237882 */ /* 0x000fe20000000000 */
[----:B------:R-:W-:Y:S01]  /*3b80*/  UMOV UR32, 0x0 ;  /* 0x0000000000207882 */ /* 0x000fe20000000000 */
[----:B------:R-:W-:Y:S01]  /*3b90*/  UMOV UR33, 0x4100910 ;  /* 0x0410091000217882 */ /* 0x000fe20000000000 */
[----:B--2---:R-:W-:-:S15]  /*3ba0*/  R2UR UR42, R0 ;  /* 0x00000000002a72ca */ /* 0x004fde00000e0000 */
.L_x_75:
[----:B------:R-:W-:Y:S02]  /*3bb0*/  LEA R0, R10, UR26, 0x3 ;  /* 0x0000001a0a007c11 */ /* 0x000fe4000f8e18ff */
[----:B------:R-:W-:Y:S02]  /*3bc0*/  SHF.L.U32 R2, R9, 0x1f, RZ ;  /* 0x0000001f09027819 */ /* 0x000fe400000006ff */
[----:B------:R-:W-:Y:S01]  /*3bd0*/  PLOP3.LUT P0, PT, PT, PT, UP4, 0x80, 0x8 ;  /* 0x000000000008781c */ /* 0x000fe20003f0f048 */
[----:B------:R-:W-:Y:S01]  /*3be0*/  VIADD R3, R0, 0x110 ;  /* 0x0000011000037836 */ /* 0x000fe20000000000 */
[----:B-1----:R-:W1:Y:S02]  /*3bf0*/  SYNCS.PHASECHK.TRANS64.TRYWAIT P1, [R0+URZ+0x100], R2 ;  /* 0x00010002000075a7 */ /* 0x002e6400080211ff */
[----:B-1-3--:R-:W-:Y:S09]  /*3c00*/  @!P1 BRA `(.L_x_69) ;  /* 0x0000004400c09947 */ /* 0x00aff20003800000 */
.L_x_162:
[----:B------:R-:W-:Y:S01]  /*3c10*/  LEA R4, R10, UR26, 0x4 ;  /* 0x0000001a0a047c11 */ /* 0x000fe2000f8e20ff */
[----:B------:R-:W-:Y:S01]  /*3c20*/  @UP4 ULEA UR4, UR24, UR26, 0x3 ;  /* 0x0000001a18044291 */ /* 0x000fe2000f8e18ff */
[----:B------:R-:W-:Y:S01]  /*3c30*/  PLOP3.LUT P2, PT, PT, PT, PT, 0x80, 0x8 ;  /* 0x000000000008781c */ /* 0x000fe20003f4f070 */
[----:B------:R-:W-:Y:S01]  /*3c40*/  ULEA UR31, UR30, UR26, 0x3 ;  /* 0x0000001a1e1f7291 */ /* 0x000fe2000f8e18ff */
[----:B------:R-:W-:Y:S02]  /*3c50*/  PRMT R3, RZ, 0x654, R3 ;  /* 0x00000654ff037816 */ /* 0x000fe40000000003 */
[----:B------:R-:W2:Y:S01]  /*3c60*/  LDS.128 R4, [R4+0x190] ;  /* 0x0001900004047984 */ /* 0x000ea20000000c00 */
[----:B-1----:R-:W-:Y:S02]  /*3c70*/  @P0 SHF.L.U32 R2, R8, 0x1f, RZ ;  /* 0x0000001f08020819 */ /* 0x002fe400000006ff */
[----:B------:R-:W-:Y:S01]  /*3c80*/  SHF.L.U32 R0, R11, 0x1f, RZ ;  /* 0x0000001f0b007819 */ /* 0x000fe200000006ff */
[----:B------:R-:W-:Y:S01]  /*3c90*/  @!PT LDS RZ, [RZ] ;  /* 0x00000000fffff984 */ /* 0x000fe20000000800 */
[----:B------:R-:W-:Y:S01]  /*3ca0*/  @!PT LDS RZ, [RZ] ;  /* 0x00000000fffff984 */ /* 0x000fe20000000800 */
[----:B------:R-:W-:Y:S01]  /*3cb0*/  @!PT LDS RZ, [RZ] ;  /* 0x00000000fffff984 */ /* 0x000fe20000000800 */
[----:B------:R-:W-:Y:S01]  /*3cc0*/  @!PT LDS RZ, [RZ] ;  /* 0x00000000fffff984 */ /* 0x000fe20000000800 */
[----:B------:R1:W-:Y:S06]  /*3cd0*/  MEMBAR.ALL.CTA ;  /* 0x0000000000007992 */ /* 0x0003ec0000008000 */
[----:B-1----:R-:W1:Y:S02]  /*3ce0*/  FENCE.VIEW.ASYNC.S ;  /* 0x00000000000073c6 */ /* 0x002e640000000000 */
[----:B-1----:R1:W-:Y:S01]  /*3cf0*/  SYNCS.ARRIVE.TRANS64.RED.A1T0 RZ, [R3+URZ], RZ ;  /* 0x000000ff03ff79a7 */ /* 0x0023e200081004ff */
[----:B------:R1:W3:Y:S01]  /*3d00*/  @P0 SYNCS.PHASECHK.TRANS64.TRYWAIT P2, [UR4], R2 ;  /* 0x00000002ff0005a7 */ /* 0x0002e20008041104 */
[----:B------:R-:W-:Y:S01]  /*3d10*/  ULEA.HI UR4, UR30, UR30, URZ, 0x1 ;  /* 0x0000001e1e047291 */ /* 0x000fe2000f8f08ff */
[----:B--2---:R-:W-:-:S03]  /*3d20*/  LOP3.LUT P1, RZ, R6, 0x1, RZ, 0xc0, !PT ;  /* 0x0000000106ff7812 */ /* 0x004fc6000782c0ff */
[----:B------:R-:W-:Y:S02]  /*3d30*/  USHF.L.U32 UR11, UR4, 0x5, URZ ;  /* 0x00000005040b7899 */ /* 0x000fe400080006ff */
[----:B------:R-:W-:Y:S02]  /*3d40*/  ULOP3.LUT UR4, UR4, 0xffe, URZ, 0xc0, !UPT ;  /* 0x00000ffe04047892 */ /* 0x000fe4000f8ec0ff */
[----:B------:R-:W-:Y:S02]  /*3d50*/  ULOP3.LUT UR11, UR11, 0xffffffc0, URZ, 0xc0, !UPT ;  /* 0xffffffc00b0b7892 */ /* 0x000fe4000f8ec0ff */
[----:B------:R-:W-:Y:S02]  /*3d60*/  UIADD3 UR4, UPT, UPT, -UR4, UR30, URZ ;  /* 0x0000001e04047290 */ /* 0x000fe4000fffe1ff */
[----:B------:R-:W-:Y:S01]  /*3d70*/  UIADD3 UR11, UPT, UPT, UR42, UR11, URZ ;  /* 0x0000000b2a0b7290 */ /* 0x000fe2000fffe0ff */
[----:B------:R-:W2:Y:S03]  /*3d80*/  SYNCS.PHASECHK.TRANS64.TRYWAIT P0, [UR31+0x140], R0 ;  /* 0x00014000ff0075a7 */ /* 0x000ea6000800111f */
[----:B------:R-:W-:Y:S01]  /*3d90*/  ULEA UR11, UR4, UR11, 0x14 ;  /* 0x0000000b040b7291 */ /* 0x000fe2000f8ea0ff */
[----:B-123--:R-:W-:Y:S11]  /*3da0*/  @!P0 BRA `(.L_x_70) ;  /* 0x00000044006c8947 */ /* 0x00eff60003800000 */
.L_x_164:
[----:B------:R-:W-:Y:S01]  /*3db0*/  IADD3 R10, PT, PT, R10, 0x1, RZ ;  /* 0x000000010a0a7810 */ /* 0x000fe20007ffe0ff */
[----:B------:R-:W-:Y:S06]  /*3dc0*/  BRA.U !UP4, `(.L_x_71) ;  /* 0x000000010cc07547 */ /* 0x000fec000b800000 */
[----:B------:R-:W-:Y:S01]  /*3dd0*/  UPLOP3.LUT UP2, UPT, UPT, UPT, UPT, 0x40, 0x4 ;  /* 0x000000000004789c */ /* 0x000fe20003f4e870 */
[----:B------:R-:W-:Y:S01]  /*3de0*/  UMOV UR23, UR41 ;  /* 0x0000002900177c82 */ /* 0x000fe20008000000 */
[----:B------:R-:W-:Y:S01]  /*3df0*/  UMOV UR22, UR40 ;  /* 0x0000002800167c82 */ /* 0x000fe20008000000 */
[----:B------:R-:W-:-:S08]  /*3e00*/  UMOV UR10, UR24 ;  /* 0x00000018000a7c82 */ /* 0x000fd00008000000 */
.L_x_74:
[----:B------:R-:W-:Y:S02]  /*3e10*/  UIADD3 UR23, UPT, UPT, UR23, 0x1, URZ ;  /* 0x0000000117177890 */ /* 0x000fe4000fffe0ff */
[----:B--2---:R-:W-:Y:S02]  /*3e20*/  ULEA UR5, UR10, UR26, 0x3 ;  /* 0x0000001a0a057291 */ /* 0x004fe4000f8e18ff */
[----:B------:R-:W-:Y:S01]  /*3e30*/  UISETP.NE.AND UP3, UPT, UR23, URZ, UPT ;  /* 0x000000ff1700728c */ /* 0x000fe2000bf65270 */
[----:B---3--:R-:W-:Y:S10]  /*3e40*/  @P2 BRA `(.L_x_72) ;  /* 0x00000000000c2947 */ /* 0x008ff40003800000 */
[----:B-1----:R-:W-:Y:S04]  /*3e50*/  SHF.L.U32 R2, R8, 0x1f, RZ ;  /* 0x0000001f08027819 */ /* 0x002fe800000006ff */
[----:B------:R-:W1:Y:S02]  /*3e60*/  SYNCS.PHASECHK.TRANS64.TRYWAIT P0, [UR5], R2 ;  /* 0x00000002ff0075a7 */ /* 0x000e640008001105 */
[----:B-1----:R-:W-:Y:S05]  /*3e70*/  @!P0 BRA `(.L_x_73) ;  /* 0x0000004400508947 */ /* 0x002fea0003800000 */
.L_x_72:
[----:B------:R-:W-:Y:S01]  /*3e80*/  UISETP.NE.AND UP0, UPT, UR22, 0x1, UPT ;  /* 0x000000011600788c */ /* 0x000fe2000bf05270 */
[----:B------:R-:W-:Y:S01]  /*3e90*/  PLOP3.LUT P2, PT, PT, PT, PT, 0x80, 0x8 ;  /* 0x000000000008781c */ /* 0x000fe20003f4f070 */
[----:B------:R-:W-:Y:S02]  /*3ea0*/  UIADD3 UR4, UPT, UPT, UR10, 0x1, URZ ;  /* 0x000000010a047890 */ /* 0x000fe4000fffe0ff */
[----:B------:R-:W-:Y:S02]  /*3eb0*/  UIADD3 UR25, UPT, UPT, UR5, 0x60, URZ ;  /* 0x0000006005197890 */ /* 0x000fe4000fffe0ff */
[----:B------:R-:W-:Y:S01]  /*3ec0*/  UISETP.NE.AND UP1, UPT, UR4, 0xc, UPT ;  /* 0x0000000c0400788c */ /* 0x000fe2000bf25270 */
[----:B------:R-:W-:Y:S01]  /*3ed0*/  PLOP3.LUT P0, PT, PT, PT, UP0, 0x80, 0x8 ;  /* 0x000000000008781c */ /* 0x000fe20003f0f008 */
[----:B------:R-:W-:Y:S02]  /*3ee0*/  UIADD3 UR22, UPT, UPT, UR22, -0x1, URZ ;  /* 0xffffffff16167890 */ /* 0x000fe4000fffe0ff */
[----:B------:R-:W-:Y:S02]  /*3ef0*/  USEL UR6, URZ, 0x1, UP1 ;  /* 0x00000001ff067887 */ /* 0x000fe40008800000 */
[----:B------:R-:W-:Y:S01]  /*3f00*/  USEL UR24, UR4, URZ, UP1 ;  /* 0x000000ff04187287 */ /* 0x000fe20008800000 */
[----:B------:R-:W-:Y:S01]  /*3f10*/  UMOV UR7, 0x40004040 ;  /* 0x4000404000077882 */ /* 0x000fe20000000000 */
[----:B------:R-:W-:Y:S02]  /*3f20*/  UMOV UR5, 0x40004040 ;  /* 0x4000404000057882 */ /* 0x000fe40000000000 */
[----:B------:R-:W-:Y:S01]  /*3f30*/  @UP0 ULEA UR4, UR24, UR26, 0x3 ;  /* 0x0000001a18040291 */ /* 0x000fe2000f8e18ff */
[----:B------:R-:W-:Y:S01]  /*3f40*/  LOP3.LUT R8, R8, UR6, RZ, 0x3c, !PT ;  /* 0x0000000608087c12 */ /* 0x000fe2000f8e3cff */
[----:B------:R-:W-:Y:S01]  /*3f50*/  ULEA UR6, UR10, UR29, 0x9 ;  /* 0x0000001d0a067291 */ /* 0x000fe2000f8e48ff */
[----:B------:R-:W-:Y:S02]  /*3f60*/  UMOV UR21, 0x40004040 ;  /* 0x4000404000157882 */ /* 0x000fe40000000000 */
[----:B-1----:R-:W-:Y:S01]  /*3f70*/  @P0 SHF.L.U32 R0, R8, 0x1f, RZ ;  /* 0x0000001f08000819 */ /* 0x002fe200000006ff */
[----:B------:R-:W-:Y:S02]  /*3f80*/  UIADD3 UR20, UPT, UPT, UR6, 0x2, URZ ;  /* 0x0000000206147890 */ /* 0x000fe4000fffe0ff */
[----:B------:R-:W-:Y:S01]  /*3f90*/  UIADD3 UR16, UPT, UPT, UR6, 0x4, URZ ;  /* 0x0000000406107890 */ /* 0x000fe2000fffe0ff */
[----:B------:R2:W3:Y:S01]  /*3fa0*/  @P0 SYNCS.PHASECHK.TRANS64.TRYWAIT P2, [UR4], R0 ;  /* 0x00000000ff0005a7 */ /* 0x0004e20008041104 */
[----:B------:R-:W-:Y:S02]  /*3fb0*/  ULEA UR4, UR10, UR28, 0x9 ;  /* 0x0000001c0a047291 */ /* 0x000fe4000f8e48ff */
[----:B------:R-:W-:Y:S02]  /*3fc0*/  UIADD3 UR12, UPT, UPT, UR6, 0x6, URZ ;  /* 0x00000006060c7890 */ /* 0x000fe4000fffe0ff */
[----:B------:R-:W-:Y:S02]  /*3fd0*/  UIADD3 UR18, UPT, UPT, UR4, 0x2, URZ ;  /* 0x0000000204127890 */ /* 0x000fe4000fffe0ff */
[----:B------:R-:W-:Y:S02]  /*3fe0*/  UIADD3 UR14, UPT, UPT, UR4, 0x4, URZ ;  /* 0x00000004040e7890 */ /* 0x000fe4000fffe0ff */
[----:B------:R-:W-:Y:S01]  /*3ff0*/  UIADD3 UR8, UPT, UPT, UR4, 0x6, URZ ;  /* 0x0000000604087890 */ /* 0x000fe2000fffe0ff */
[----:B------:R2:W-:Y:S01]  /*4000*/  UTCHMMA gdesc[UR4], gdesc[UR6], tmem[UR11], tmem[UR38], idesc[UR39], UP2 ;  /* 0x00ff2606040075ea */ /* 0x0005e2000900000b */
[----:B------:R-:W-:Y:S01]  /*4010*/  UPLOP3.LUT UP2, UPT, UPT, UPT, UPT, 0x80, 0x8 ;  /* 0x000000000008789c */ /* 0x000fe20003f4f070 */
[----:B------:R-:W-:Y:S01]  /*4020*/  UMOV UR19, 0x40004040 ;  /* 0x4000404000137882 */ /* 0x000fe20000000000 */
[----:B------:R-:W-:Y:S01]  /*4030*/  UMOV UR17, 0x40004040 ;  /* 0x4000404000117882 */ /* 0x000fe20000000000 */
[----:B------:R2:W-:Y:S01]  /*4040*/  UTCHMMA gdesc[UR18], gdesc[UR20], tmem[UR11], tmem[UR36], idesc[UR37], UPT ;  /* 0x00ff2414120075ea */ /* 0x0005e2000b80000b */
[----:B------:R-:W-:Y:S01]  /*4050*/  UMOV UR15, 0x40004040 ;  /* 0x40004040000f7882 */ /* 0x000fe20000000000 */
[----:B------:R-:W-:Y:S01]  /*4060*/  UMOV UR13, 0x40004040 ;  /* 0x40004040000d7882 */ /* 0x000fe20000000000 */
[----:B------:R-:W-:Y:S01]  /*4070*/  UMOV UR9, 0x40004040 ;  /* 0x4000404000097882 */ /* 0x000fe20000000000 */
[----:B------:R2:W-:Y:S01]  /*4080*/  UTCHMMA gdesc[UR14], gdesc[UR16], tmem[UR11], tmem[UR34], idesc[UR35], UPT ;  /* 0x00ff22100e0075ea */ /* 0x0005e2000b80000b */
[----:B------:R2:W-:Y:S01]  /*4090*/  UTCHMMA gdesc[UR8], gdesc[UR12], tmem[UR11], tmem[UR32], idesc[UR33], UPT ;  /* 0x00ff200c080075ea */ /* 0x0005e2000b80000b */
[----:B------:R2:W-:Y:S01]  /*40a0*/  UTCBAR.MULTICAST [UR25], URZ, UR27 ;  /* 0x000000ff190073e9 */ /* 0x0005e2000800081b */
[----:B------:R-:W-:Y:S01]  /*40b0*/  UMOV UR10, UR24 ;  /* 0x00000018000a7c82 */ /* 0x000fe20008000000 */
[----:B------:R-:W-:Y:S05]  /*40c0*/  BRA.U UP3, `(.L_x_74) ;  /* 0xfffffffd03507547 */ /* 0x000fea000b83ffff */
.L_x_71:
[----:B--2---:R-:W-:Y:S01]  /*40d0*/  UIADD3 UR4, UPT, UPT, UR30, 0x1, URZ ;  /* 0x000000011e047890 */ /* 0x004fe2000fffe0ff */
[C---:B------:R-:W-:Y:S01]  /*40e0*/  ISETP.NE.AND P0, PT, R10.reuse, 0x2, PT ;  /* 0x000000020a00780c */ /* 0x040fe20003f05270 */
[----:B------:R-:W-:Y:S02]  /*40f0*/  UIADD3 UR5, UPT, UPT, UR31, 0x120, URZ ;  /* 0x000001201f057890 */ /* 0x000fe4000fffe0ff */
[----:B------:R-:W-:Y:S01]  /*4100*/  UISETP.NE.AND UP0, UPT, UR4, 0x4, UPT ;  /* 0x000000040400788c */ /* 0x000fe2000bf05270 */
[----:B-1----:R-:W-:Y:S02]  /*4110*/  SEL R0, RZ, 0x1, P0 ;  /* 0x00000001ff007807 */ /* 0x002fe40000000000 */
[----:B------:R-:W-:Y:S01]  /*4120*/  SEL R10, R10, RZ, P0 ;  /* 0x000000ff0a0a7207 */ /* 0x000fe20000000000 */
[----:B------:R-:W-:Y:S01]  /*4130*/  USEL UR6, URZ, 0x1, UP0 ;  /* 0x00000001ff067887 */ /* 0x000fe20008000000 */
[----:B------:R-:W-:Y:S01]  /*4140*/  LOP3.LUT R9, R9, R0, RZ, 0x3c, !PT ;  /* 0x0000000009097212 */ /* 0x000fe200078e3cff */
[----:B------:R-:W-:Y:S01]  /*4150*/  USEL UR30, UR4, URZ, UP0 ;  /* 0x000000ff041e7287 */ /* 0x000fe20008000000 */
[----:B------:R1:W-:Y:S03]  /*4160*/  UTCBAR [UR5], URZ ;  /* 0x000000ff050073e9 */ /* 0x0003e600080000ff */
[----:B------:R-:W-:Y:S01]  /*4170*/  LOP3.LUT R11, R11, UR6, RZ, 0x3c, !PT ;  /* 0x000000060b0b7c12 */ /* 0x000fe2000f8e3cff */
[----:B------:R-:W-:Y:S07]  /*4180*/  @P1 BRA `(.L_x_75) ;  /* 0xfffffff800881947 */ /* 0x000fee000383ffff */
[----:B------:R-:W2:Y:S01]  /*4190*/  S2UR UR8, SR_CgaCtaId ;  /* 0x00000000000879c3 */ /* 0x000ea20000008800 */
[----:B------:R-:W-:Y:S01]  /*41a0*/  ELECT P0, URZ, PT ;  /* 0x0000000000ff782f */ /* 0x000fe20003800000 */
[----:B------:R-:W-:Y:S01]  /*41b0*/  IMAD.MOV.U32 R0, RZ, RZ, 0x1 ;  /* 0x00000001ff007424 */ /* 0x000fe200078e00ff */
[----:B------:R-:W-:Y:S01]  /*41c0*/  UIADD3 UR26, UPT, UPT, UR26, 0x140, URZ ;  /* 0x000001401a1a7890 */ /* 0x000fe2000fffe0ff */
[----:B------:R-:W-:Y:S01]  /*41d0*/  SHF.L.U32 R2, R11, 0x1f, RZ ;  /* 0x0000001f0b027819 */ /* 0x000fe200000006ff */
[----:B------:R-:W-:-:S03]  /*41e0*/  UMOV UR4, 0x40 ;  /* 0x0000004000047882 */ /* 0x000fc60000000000 */
[----:B------:R-:W-:Y:S01]  /*41f0*/  UVIRTCOUNT.DEALLOC.SMPOOL 0x80 ;  /* 0x000000800000784c */ /* 0x000fe20000000000 */
[----:B--2---:R-:W-:Y:S02]  /*4200*/  ULEA UR8, UR8, UR4, 0x18 ;  /* 0x0000000408087291 */ /* 0x004fe4000f8ec0ff */
[----:B------:R-:W-:-:S07]  /*4210*/  ULEA UR4, UR30, UR26, 0x3 ;  /* 0x0000001a1e047291 */ /* 0x000fce000f8e18ff */
[----:B------:R2:W-:Y:S02]  /*4220*/  @P0 STS.U8 [UR8+0x1c], R0 ;  /* 0x00001c00ff000988 */ /* 0x0005e40008000008 */
[----:B------:R-:W4:Y:S02]  /*4230*/  SYNCS.PHASECHK.TRANS64.TRYWAIT P0, [UR4], R2 ;  /* 0x00000002ff0075a7 */ /* 0x000f240008001104 */
[----:B--2-4-:R-:W-:Y:S05]  /*4240*/  @!P0 BRA `(.L_x_76) ;  /* 0x0000004000748947 */ /* 0x014fea0003800000 */
.L_x_167:
[----:B------:R-:W-:-:S04]  /*4250*/  UIADD3 UR4, UPT, UPT, UR30, 0x1, URZ ;  /* 0x000000011e047890 */ /* 0x000fc8000fffe0ff */
[----:B------:R-:W-:-:S04]  /*4260*/  UISETP.NE.AND UP0, UPT, UR4, 0x4, UPT ;  /* 0x000000040400788c */ /* 0x000fc8000bf05270 */
[----:B------:R-:W-:Y:S02]  /*4270*/  USEL UR6, URZ, 0x1, UP0 ;  /* 0x00000001ff067887 */ /* 0x000fe40008000000 */
[----:B------:R-:W-:-:S04]  /*4280*/  USEL UR4, UR4, URZ, UP0 ;  /* 0x000000ff04047287 */ /* 0x000fc80008000000 */
[----:B-1----:R-:W-:Y:S01]  /*4290*/  ULEA UR5, UR4, UR26, 0x3 ;  /* 0x0000001a04057291 */ /* 0x002fe2000f8e18ff */
[----:B--2---:R-:W-:-:S04]  /*42a0*/  LOP3.LUT R2, R11, UR6, RZ, 0x3c, !PT ;  /* 0x000000060b027c12 */ /* 0x004fc8000f8e3cff */
[----:B------:R-:W-:-:S04]  /*42b0*/  SHF.L.U32 R3, R2, 0x1f, RZ ;  /* 0x0000001f02037819 */ /* 0x000fc800000006ff */
[----:B------:R-:W1:Y:S02]  /*42c0*/  SYNCS.PHASECHK.TRANS64.TRYWAIT P0, [UR5], R3 ;  /* 0x00000003ff0075a7 */ /* 0x000e640008001105 */
[----:B-1----:R-:W-:Y:S05]  /*42d0*/  @!P0 BRA `(.L_x_77) ;  /* 0x0000004000688947 */ /* 0x002fea0003800000 */
.L_x_169:
        /* <DEDUP_REMOVED lines=9> */
.L_x_171:
[----:B------:R-:W-:-:S04]  /*4370*/  UIADD3 UR4, UPT, UPT, UR4, 0x1, URZ ;  /* 0x0000000104047890 */ /* 0x000fc8000fffe0ff */
[----:B------:R-:W-:-:S04]  /*4380*/  UISETP.NE.AND UP0, UPT, UR4, 0x4, UPT ;  /* 0x000000040400788c */ /* 0x000fc8000bf05270 */
[----:B------:R-:W-:Y:S02]  /*4390*/  USEL UR5, URZ, 0x1, UP0 ;  /* 0x00000001ff057887 */ /* 0x000fe40008000000 */
[----:B------:R-:W-:-:S04]  /*43a0*/  USEL UR4, UR4, URZ, UP0 ;  /* 0x000000ff04047287 */ /* 0x000fc80008000000 */
[----:B------:R-:W-:Y:S01]  /*43b0*/  ULEA UR4, UR4, UR26, 0x3 ;  /* 0x0000001a04047291 */ /* 0x000fe2000f8e18ff */
[----:B------:R-:W-:-:S04]  /*43c0*/  LOP3.LUT R2, R2, UR5, RZ, 0x3c, !PT ;  /* 0x0000000502027c12 */ /* 0x000fc8000f8e3cff */
[----:B------:R-:W-:-:S04]  /*43d0*/  SHF.L.U32 R2, R2, 0x1f, RZ ;  /* 0x0000001f02027819 */ /* 0x000fc800000006ff */
[----:B------:R-:W2:Y:S02]  /*43e0*/  SYNCS.PHASECHK.TRANS64.TRYWAIT P0, [UR4], R2 ;  /* 0x00000002ff0075a7 */ /* 0x000ea40008001104 */
[----:B--2---:R-:W-:Y:S05]  /*43f0*/  @!P0 BRA `(.L_x_79) ;  /* 0x0000004000508947 */ /* 0x004fea0003800000 */
.L_x_173:
[----:B------:R-:W-:Y:S01]  /*4400*/  NOP ;  /* 0x0000000000007918 */ /* 0x000fe20000000000 */
[----:B-1----:R-:W1:Y:S01]  /*4410*/  LDS R0, [UR8+0x14] ;  /* 0x00001408ff007984 */ /* 0x002e620008000800 */
[----:B------:R-:W-:Y:S01]  /*4420*/  ULOP3.LUT UR4, UR42, 0xffff, URZ, 0xc0, !UPT ;  /* 0x0000ffff2a047892 */ /* 0x000fe2000f8ec0ff */
[----:B------:R-:W-:Y:S01]  /*4430*/  UMOV UR5, 0xffff ;  /* 0x0000ffff00057882 */ /* 0x000fe20000000000 */
[----:B------:R-:W-:Y:S02]  /*4440*/  UMOV UR6, 0x1 ;  /* 0x0000000100067882 */ /* 0x000fe40000000000 */
[----:B------:R-:W-:-:S04]  /*4450*/  USHF.R.U32.HI UR4, URZ, 0x5, UR4 ;  /* 0x00000005ff047899 */ /* 0x000fc80008011604 */
[----:B------:R-:W-:Y:S02]  /*4460*/  USHF.L.U32 UR5, UR5, UR4, URZ ;  /* 0x0000000405057299 */ /* 0x000fe400080006ff */
[----:B------:R-:W-:-:S04]  /*4470*/  USHF.L.U32 UR4, UR6, UR4, URZ ;  /* 0x0000000406047299 */ /* 0x000fc800080006ff */
[----:B-1----:R-:W-:-:S04]  /*4480*/  LOP3.LUT R0, R0, UR5, RZ, 0xc0, !PT ;  /* 0x0000000500007c12 */ /* 0x002fc8000f8ec0ff */
[----:B------:R-:W-:-:S13]  /*4490*/  ISETP.NE.AND P0, PT, R0, UR5, PT ;  /* 0x0000000500007c0c */ /* 0x000fda000bf05270 */
[----:B------:R-:W-:Y:S05]  /*44a0*/  @P0 BRA `(.L_x_80) ;  /* 0x0000000000580947 */ /* 0x000fea0003800000 */
[----:B------:R-:W1:Y:S02]  /*44b0*/  LDS R0, [UR8+0x18] ;  /* 0x00001808ff007984 */ /* 0x000e640008000800 */
[----:B-1----:R-:W-:-:S04]  /*44c0*/  LOP3.LUT R0, R0, UR4, RZ, 0xc0, !PT ;  /* 0x0000000400007c12 */ /* 0x002fc8000f8ec0ff */
[----:B------:R-:W-:-:S13]  /*44d0*/  ISETP.NE.AND P0, PT, R0, UR4, PT ;  /* 0x0000000400007c0c */ /* 0x000fda000bf05270 */
[----:B------:R-:W-:Y:S05]  /*44e0*/  @P0 BRA `(.L_x_81) ;  /* 0x00000000003c0947 */ /* 0x000fea0003800000 */
[----:B------:R-:W1:Y:S01]  /*44f0*/  S2R R2, SR_LANEID ;  /* 0x0000000000027919 */ /* 0x000e620000000000 */
[----:B------:R-:W-:-:S06]  /*4500*/  ULOP3.LUT UR5, URZ, UR5, URZ, 0x33, !UPT ;  /* 0x00000005ff057292 */ /* 0x000fcc000f8e33ff */
[----:B------:R-:W-:-:S04]  /*4510*/  IMAD.U32 R0, RZ, RZ, UR5 ;  /* 0x00000005ff007e24 */ /* 0x000fc8000f8e00ff */
[----:B------:R2:W4:Y:S02]  /*4520*/  REDUX UR7, R0 ;  /* 0x00000000000773c4 */ /* 0x0005240000000000 */
[----:B------:R1:W-:Y:S01]  /*4530*/  UTCATOMSWS.AND URZ, UR5 ;  /* 0x0000000500ff79e3 */ /* 0x0003e20008000000 */
[----:B--2---:R-:W-:Y:S01]  /*4540*/  LOP3.LUT R0, RZ, UR4, RZ, 0x33, !PT ;  /* 0x00000004ff007c12 */ /* 0x004fe2000f8e33ff */
[----:B------:R-:W-:Y:S02]  /*4550*/  VOTEU.ANY UR4, UPT, PT ;  /* 0x0000000000047886 */ /* 0x000fe400038e0100 */
[----:B------:R-:W-:Y:S02]  /*4560*/  UFLO.U32 UR4, UR4 ;  /* 0x00000004000472bd */ /* 0x000fe400080e0000 */
[----:B------:R-:W2:Y:S04]  /*4570*/  REDUX UR6, R0 ;  /* 0x00000000000673c4 */ /* 0x000ea80000000000 */
[----:B-1----:R-:W-:-:S02]  /*4580*/  ISETP.EQ.U32.AND P0, PT, R2, UR4, PT ;  /* 0x0000000402007c0c */ /* 0x002fc4000bf02070 */
[----:B----4-:R-:W-:-:S11]  /*4590*/  MOV R2, UR7 ;  /* 0x0000000700027c02 */ /* 0x010fd60008000f00 */
[----:B------:R1:W-:Y:S01]  /*45a0*/  @P0 ATOMS.AND RZ, [UR8+0x14], R2 ;  /* 0x00001402ffff098c */ /* 0x0003e2000a800008 */
[----:B--2---:R-:W-:-:S05]  /*45b0*/  IMAD.U32 R0, RZ, RZ, UR6 ;  /* 0x00000006ff007e24 */ /* 0x004fca000f8e00ff */
[----:B------:R1:W-:Y:S01]  /*45c0*/  @P0 ATOMS.AND RZ, [UR8+0x18], R0 ;  /* 0x00001800ffff098c */ /* 0x0003e2000a800008 */
[----:B------:R-:W-:Y:S05]  /*45d0*/  BRA `(.L_x_82) ;  /* 0x0000000000147947 */ /* 0x000fea0003800000 */
.L_x_81:
[----:B------:R-:W-:Y:S02]  /*45e0*/  MOV R2, 0x4600 ;  /* 0x0000460000027802 */ /* 0x000fe40000000f00 */
[----:B---3-5:R-:W-:Y:S05]  /*45f0*/  CALL.REL.NOINC `($__internal_0_$__cuda_sm10x_tcgen05_guardrail_trap_col_being_dealloced_not_returned_by_alloc) ;  /* 0x0000004000c47944 */ /* 0x028fea0003c00000 */
[----:B------:R-:W-:Y:S05]  /*4600*/  BRA `(.L_x_82) ;  /* 0x0000000000087947 */ /* 0x000fea0003800000 */
.L_x_80:
[----:B------:R-:W-:Y:S02]  /*4610*/  MOV R2, 0x4630 ;  /* 0x0000463000027802 */ /* 0x000fe40000000f00 */
[----:B---3-5:R-:W-:Y:S05]  /*4620*/  CALL.REL.NOINC `($__internal_2_$__cuda_sm10x_tcgen05_guardrail_trap_unallocated_columns_being_dealloced) ;  /* 0x0000004000d07944 */ /* 0x028fea0003c00000 */
.L_x_82:
[----:B------:R-:W-:Y:S01]  /*4630*/  NOP ;  /* 0x0000000000007918 */ /* 0x000fe20000000000 */
[----:B------:R-:W-:Y:S05]  /*4640*/  EXIT ;  /* 0x000000000000794d */ /* 0x000fea0003800000 */
.L_x_64:
[----:B------:R-:W-:-:S09]  /*4650*/  UISETP.NE.OR UP0, UPT, UR22, 0x3, !UP4 ;  /* 0x000000031600788c */ /* 0x000fd2000e705670 */
[----:B------:R-:W-:Y:S05]  /*4660*/  BRA.U UP0, `(.L_x_83) ;  /* 0x0000000d00f07547 */ /* 0x000fea000b800000 */
[----:B------:R-:W2:Y:S01]  /*4670*/  LDCU UR27, c[0x0][0x370] ;  /* 0x00006e00ff1b77ac */ /* 0x000ea20008000800 */
[----:B------:R-:W3:Y:S01]  /*4680*/  LDC.64 R16, c[0x0][0x348] ;  /* 0x0000d200ff107b82 */ /* 0x000ee20000000a00 */
[----:B------:R-:W-:Y:S02]  /*4690*/  HFMA2 R13, -RZ, RZ, 0, 0 ;  /* 0x00000000ff0d7431 */ /* 0x000fe400000001ff */
[----:B------:R-:W-:Y:S01]  /*46a0*/  IMAD.MOV.U32 R15, RZ, RZ, 0x1 ;  /* 0x00000001ff0f7424 */ /* 0x000fe200078e00ff */
[----:B------:R-:W2:Y:S01]  /*46b0*/  LDCU.128 UR44, c[0x0][0xb10] ;  /* 0x00016200ff2c77ac */ /* 0x000ea20008000c00 */
[----:B------:R-:W-:Y:S01]  /*46c0*/  IMAD.MOV.U32 R14, RZ, RZ, RZ ;  /* 0x000000ffff0e7224 */ /* 0x000fe200078e00ff */
[----:B------:R-:W-:Y:S01]  /*46d0*/  MOV R7, 0x2000 ;  /* 0x0000200000077802 */ /* 0x000fe20000000f00 */
[----:B------:R-:W4:Y:S01]  /*46e0*/  LDCU UR26, c[0x0][0x374] ;  /* 0x00006e80ff1a77ac */ /* 0x000f220008000800 */
[----:B------:R-:W1:Y:S01]  /*46f0*/  LDC.64 R2, c[0x0][0x888] ;  /* 0x00022200ff027b82 */ /* 0x000e620000000a00 */
[----:B------:R-:W4:Y:S01]  /*4700*/  LDCU UR15, c[0x0][0xb0c] ;  /* 0x00016180ff0f77ac */ /* 0x000f220008000800 */
[----:B------:R-:W4:Y:S06]  /*4710*/  LDCU UR31, c[0x0][0xb20] ;  /* 0x00016400ff1f77ac */ /* 0x000f2c0008000800 */
[----:B------:R-:W1:Y:S01]  /*4720*/  LDC.64 R4, c[0x0][0x890] ;  /* 0x00022400ff047b82 */ /* 0x000e620000000a00 */
[----:B------:R-:W3:Y:S01]  /*4730*/  LDCU UR4, c[0x0][0xb30] ;  /* 0x00016600ff0477ac */ /* 0x000ee20008000800 */
[----:B--2---:R-:W-:-:S02]  /*4740*/  UIMAD.WIDE.U32 UR6, UR27, UR44, URZ ;  /* 0x0000002c1b0672a5 */ /* 0x004fc4000f8e00ff */
[----:B----4-:R-:W-:Y:S01]  /*4750*/  UIMAD.WIDE.U32 UR8, UR26, UR47, URZ ;  /* 0x0000002f1a0872a5 */ /* 0x010fe2000f8e00ff */
[----:B------:R-:W-:Y:S01]  /*4760*/  UMOV UR24, 0x400 ;  /* 0x0000040000187882 */ /* 0x000fe20000000000 */
[----:B------:R-:W-:-:S03]  /*4770*/  UPLOP3.LUT UP3, UPT, UPT, UPT, UPT, 0x40, 0x4 ;  /* 0x000000000004789c */ /* 0x000fc60003f6e870 */
[----:B------:R-:W-:Y:S01]  /*4780*/  UMOV UR6, UR7 ;  /* 0x0000000700067c82 */ /* 0x000fe20008000000 */
[----:B------:R-:W-:Y:S01]  /*4790*/  UISETP.GE.AND UP0, UPT, UR40, 0x1, UPT ;  /* 0x000000012800788c */ /* 0x000fe2000bf06270 */
[----:B------:R-:W-:Y:S01]  /*47a0*/  UMOV UR28, UR9 ;  /* 0x00000009001c7c82 */ /* 0x000fe20008000000 */
[----:B------:R-:W-:Y:S01]  /*47b0*/  UISETP.NE.AND UP4, UPT, UR40, 0x1, UPT ;  /* 0x000000012800788c */ /* 0x000fe2000bf85270 */
[----:B------:R-:W2:Y:S01]  /*47c0*/  LDCU.64 UR16, c[0x0][0xb28] ;  /* 0x00016500ff1077ac */ /* 0x000ea20008000a00 */
[----:B------:R-:W-:Y:S02]  /*47d0*/  ULEA UR24, UR54, UR24, 0x18 ;  /* 0x0000001836187291 */ /* 0x000fe4000f8ec0ff */
[----:B------:R-:W-:Y:S02]  /*47e0*/  UISETP.NE.AND UP6, UPT, UR15, 0x1, UPT ;  /* 0x000000010f00788c */ /* 0x000fe4000bfc5270 */
[----:B------:R-:W-:Y:S02]  /*47f0*/  UISETP.NE.AND UP5, UPT, UR46, 0x1, UPT ;  /* 0x000000012e00788c */ /* 0x000fe4000bfa5270 */
[----:B------:R-:W-:-:S02]  /*4800*/  USHF.R.U32.HI UR30, URZ, UR45, UR6 ;  /* 0x0000002dff1e7299 */ /* 0x000fc40008011606 */
[----:B------:R-:W-:Y:S02]  /*4810*/  USHF.R.U32.HI UR28, URZ, UR31, UR28 ;  /* 0x0000001fff1c7299 */ /* 0x000fe4000801161c */
[----:B---3--:R-:W-:Y:S01]  /*4820*/  UISETP.NE.AND UP2, UPT, UR4, 0x1, UPT ;  /* 0x000000010400788c */ /* 0x008fe2000bf45270 */
[----:B------:R-:W-:-:S10]  /*4830*/  UMOV UR12, URZ ;  /* 0x000000ff000c7c82 */ /* 0x000fd40008000000 */
.L_x_92:
[C---:B------:R-:W-:Y:S02]  /*4840*/  LEA R12, R14.reuse, UR24, 0x3 ;  /* 0x000000180e0c7c11 */ /* 0x040fe4000f8e18ff */
[----:B------:R-:W-:Y:S02]  /*4850*/  SHF.L.U32 R0, R13, 0x1f, RZ ;  /* 0x0000001f0d007819 */ /* 0x000fe400000006ff */
[----:B------:R-:W-:Y:S02]  /*4860*/  LEA R8, R14, UR24, 0x4 ;  /* 0x000000180e087c11 */ /* 0x000fe4000f8e20ff */
[----:B---3--:R-:W3:Y:S02]  /*4870*/  SYNCS.PHASECHK.TRANS64.TRYWAIT P0, [R12+URZ+0x100], R0 ;  /* 0x000100000c0075a7 */ /* 0x008ee400080011ff */
[----:B---3--:R-:W-:Y:S05]  /*4880*/  @!P0 BRA `(.L_x_84) ;  /* 0x0000003c00448947 */ /* 0x008fea0003800000 */
.L_x_174:
[----:B------:R-:W4:Y:S01]  /*4890*/  LDS.128 R8, [R8+0x190] ;  /* 0x0001900008087984 */ /* 0x000f220000000c00 */
[----:B------:R-:W-:Y:S01]  /*48a0*/  UISETP.GE.AND UP0, UPT, UR40, 0x1, UPT ;  /* 0x000000012800788c */ /* 0x000fe2000bf06270 */
[----:B------:R-:W-:Y:S01]  /*48b0*/  @!PT LDS RZ, [RZ] ;  /* 0x00000000fffff984 */ /* 0x000fe20000000800 */
[----:B------:R-:W-:Y:S01]  /*48c0*/  @!PT LDS RZ, [RZ] ;  /* 0x00000000fffff984 */ /* 0x000fe20000000800 */
[----:B------:R-:W-:Y:S01]  /*48d0*/  @!PT LDS RZ, [RZ] ;  /* 0x00000000fffff984 */ /* 0x000fe20000000800 */
[----:B------:R-:W-:Y:S01]  /*48e0*/  @!PT LDS RZ, [RZ] ;  /* 0x00000000fffff984 */ /* 0x000fe20000000800 */
[----:B------:R1:W-:Y:S06]  /*48f0*/  MEMBAR.ALL.CTA ;  /* 0x0000000000007992 */ /* 0x0003ec0000008000 */
[----:B-1----:R-:W1:Y:S01]  /*4900*/  FENCE.VIEW.ASYNC.S ;  /* 0x00000000000073c6 */ /* 0x002e620000000000 */
[----:B----4-:R-:W-:Y:S11]  /*4910*/  LOP3.LUT P0, RZ, R10, 0x1, RZ, 0xc0, !PT ;  /* 0x000000010aff7812 */ /* 0x010ff6000780c0ff */
[----:B------:R-:W-:Y:S02]  /*4920*/  @!UPT UIADD3 URZ, UPT, UPT, URZ, URZ, URZ ;  /* 0x000000fffffff290 */ /* 0x000fe4000fffe0ff */
[----:B-1----:R-:W-:Y:S01]  /*4930*/  VOTEU.ANY UP1, P0 ;  /* 0x0000000000ff7886 */ /* 0x002fe20000020100 */
[----:B------:R-:W-:Y:S11]  /*4940*/  PLOP3.LUT P0, PT, PT, PT, UP1, 0x80, 0x8 ;  /* 0x000000000008781c */ /* 0x000ff60003f0f018 */
[----:B------:R-:W-:Y:S02]  /*4950*/  @!UPT UIADD3 URZ, UPT, UPT, URZ, URZ, URZ ;  /* 0x000000fffffff290 */ /* 0x000fe4000fffe0ff */
[----:B---3--:R-:W-:Y:S02]  /*4960*/  @P0 SHF.R.U32.HI R0, RZ, 0x10, R9 ;  /* 0x00000010ff000819 */ /* 0x008fe40000011609 */
[----:B------:R-:W-:Y:S02]  /*4970*/  @P0 MOV R6, R8 ;  /* 0x0000000800060202 */ /* 0x000fe40000000f00 */
[----:B------:R-:W-:Y:S01]  /*4980*/  @P0 R2UR UR4, R0 ;  /* 0x00000000000402ca */ /* 0x000fe200000e0000 */
[----:B------:R-:W-:Y:S01]  /*4990*/  VIADD R0, R12, 0x110 ;  /* 0x000001100c007836 */ /* 0x000fe20000000000 */
[----:B------:R-:W-:Y:S02]  /*49a0*/  @P0 LOP3.LUT R8, R9, 0xffff, RZ, 0xc0, !PT ;  /* 0x0000ffff09080812 */ /* 0x000fe400078ec0ff */
[----:B------:R-:W-:Y:S02]  /*49b0*/  @P0 R2UR UR6, R6 ;  /* 0x00000000060602ca */ /* 0x000fe400000e0000 */
[----:B------:R-:W-:Y:S02]  /*49c0*/  PRMT R0, RZ, 0x654, R0 ;  /* 0x00000654ff007816 */ /* 0x000fe40000000000 */
[----:B------:R-:W-:Y:S02]  /*49d0*/  @P0 R2UR UR5, R8 ;  /* 0x00000000080502ca */ /* 0x000fe400000e0000 */
[----:B------:R1:W-:Y:S03]  /*49e0*/  SYNCS.ARRIVE.TRANS64.RED.A1T0 RZ, [R0+URZ], RZ ;  /* 0x000000ff00ff79a7 */ /* 0x0003e600081004ff */
[----:B------:R-:W-:Y:S04]  /*49f0*/  @UP1 UMOV UR25, UR4 ;  /* 0x0000000400191c82 */ /* 0x000fe80008000000 */
[----:B------:R-:W-:Y:S04]  /*4a00*/  @UP1 UMOV UR14, UR6 ;  /* 0x00000006000e1c82 */ /* 0x000fe80008000000 */
[----:B------:R-:W-:Y:S01]  /*4a10*/  @UP1 UMOV UR13, UR5 ;  /* 0x00000005000d1c82 */ /* 0x000fe20008000000 */
[----:B------:R-:W-:Y:S05]  /*4a20*/  BRA.U !UP0, `(.L_x_85) ;  /* 0x0000000108a47547 */ /* 0x000fea000b800000 */
[----:B------:R-:W-:Y:S02]  /*4a30*/  UIMAD.WIDE.U32 UR8, UR13, UR47, URZ ;  /* 0x0000002f0d0872a5 */ /* 0x000fe4000f8e00ff */
[----:B------:R-:W-:Y:S02]  /*4a40*/  UIMAD.WIDE.U32 UR10, UR14, UR44, URZ ;  /* 0x0000002c0e0a72a5 */ /* 0x000fe4000f8e00ff */
[----:B------:R-:W-:Y:S02]  /*4a50*/  USEL UR4, UR26, UR28, !UP5 ;  /* 0x0000001c1a047287 */ /* 0x000fe4000e800000 */
[----:B------:R-:W-:Y:S02]  /*4a60*/  USEL UR7, UR27, UR30, !UP6 ;  /* 0x0000001e1b077287 */ /* 0x000fe4000f000000 */
[----:B--2---:R-:W-:Y:S02]  /*4a70*/  UIMAD.WIDE.U32 UR18, UR4, UR16, URZ ;  /* 0x00000010041272a5 */ /* 0x004fe4000f8e00ff */
[----:B------:R-:W-:Y:S01]  /*4a80*/  UIMAD.WIDE.U32 UR20, UR7, UR16, URZ ;  /* 0x00000010071472a5 */ /* 0x000fe2000f8e00ff */
[----:B------:R-:W-:Y:S02]  /*4a90*/  UMOV UR5, UR9 ;  /* 0x0000000900057c82 */ /* 0x000fe40008000000 */
[----:B------:R-:W-:Y:S03]  /*4aa0*/  USHF.R.U32.HI UR6, URZ, UR31, UR5 ;  /* 0x0000001fff067299 */ /* 0x000fe60008011605 */
[----:B------:R-:W-:Y:S01]  /*4ab0*/  UMOV UR5, UR11 ;  /* 0x0000000b00057c82 */ /* 0x000fe20008000000 */
[----:B------:R-:W-:Y:S02]  /*4ac0*/  USEL UR6, UR13, UR6, !UP5 ;  /* 0x000000060d067287 */ /* 0x000fe4000e800000 */
[----:B------:R-:W-:Y:S02]  /*4ad0*/  USHF.R.U32.HI UR8, URZ, UR45, UR5 ;  /* 0x0000002dff087299 */ /* 0x000fe40008011605 */
[----:B------:R-:W-:Y:S01]  /*4ae0*/  UIMAD.WIDE.U32 UR10, UR6, UR16, URZ ;  /* 0x00000010060a72a5 */ /* 0x000fe2000f8e00ff */
[----:B------:R-:W-:Y:S02]  /*4af0*/  UMOV UR5, UR19 ;  /* 0x0000001300057c82 */ /* 0x000fe40008000000 */
[----:B------:R-:W-:Y:S03]  /*4b00*/  @UP4 USHF.R.U32.HI UR4, URZ, UR17, UR5 ;  /* 0x00000011ff044299 */ /* 0x000fe60008011605 */
[----:B------:R-:W-:Y:S01]  /*4b10*/  UMOV UR5, UR21 ;  /* 0x0000001500057c82 */ /* 0x000fe20008000000 */
[----:B------:R-:W-:Y:S02]  /*4b20*/  UIMAD UR4, UR40, UR4, URZ ;  /* 0x00000004280472a4 */ /* 0x000fe4000f8e02ff */
[----:B------:R-:W-:Y:S02]  /*4b30*/  @UP4 USHF.R.U32.HI UR7, URZ, UR17, UR5 ;  /* 0x00000011ff074299 */ /* 0x000fe40008011605 */
[----:B------:R-:W-:Y:S02]  /*4b40*/  USEL UR5, UR14, UR8, !UP6 ;  /* 0x000000080e057287 */ /* 0x000fe4000f000000 */
[----:B------:R-:W-:Y:S02]  /*4b50*/  UIMAD UR8, UR40, UR7, URZ ;  /* 0x00000007280872a4 */ /* 0x000fe4000f8e02ff */
[----:B------:R-:W-:Y:S03]  /*4b60*/  UISETP.GE.AND UP0, UPT, UR6, UR4, UPT ;  /* 0x000000040600728c */ /* 0x000fe6000bf06270 */
[----:B------:R-:W-:Y:S01]  /*4b70*/  UMOV UR4, UR11 ;  /* 0x0000000b00047c82 */ /* 0x000fe20008000000 */
[----:B------:R-:W-:Y:S02]  /*4b80*/  UISETP.GE.OR UP0, UPT, UR5, UR8, UP0 ;  /* 0x000000080500728c */ /* 0x000fe40008706670 */
[----:B------:R-:W-:Y:S02]  /*4b90*/  USHF.R.U32.HI UR4, URZ, UR17, UR4 ;  /* 0x00000011ff047299 */ /* 0x000fe40008011604 */
[----:B------:R-:W-:Y:S02]  /*4ba0*/  UIMAD.WIDE.U32 UR8, UR5, UR16, URZ ;  /* 0x00000010050872a5 */ /* 0x000fe4000f8e00ff */
[----:B------:R-:W-:Y:S04]  /*4bb0*/  USEL UR10, UR6, UR4, !UP4 ;  /* 0x00000004060a7287 */ /* 0x000fe8000e000000 */
[----:B------:R-:W-:Y:S01]  /*4bc0*/  UIADD3 UR11, UPT, UPT, -UR10, URZ, URZ ;  /* 0x000000ff0a0b7290 */ /* 0x000fe2000fffe1ff */
[----:B------:R-:W-:Y:S02]  /*4bd0*/  @!UP0 UMOV UR4, UR9 ;  /* 0x0000000900048c82 */ /* 0x000fe40008000000 */
[----:B------:R-:W-:Y:S02]  /*4be0*/  @!UP0 USHF.R.U32.HI UR4, URZ, UR17, UR4 ;  /* 0x00000011ff048299 */ /* 0x000fe40008011604 */
[----:B------:R-:W-:Y:S02]  /*4bf0*/  UIMAD UR8, UR40, UR11, UR6 ;  /* 0x0000000b280872a4 */ /* 0x000fe4000f8e0206 */
[----:B------:R-:W-:Y:S04]  /*4c00*/  @!UP0 USEL UR4, UR5, UR4, !UP4 ;  /* 0x0000000405048287 */ /* 0x000fe8000e000000 */
[----:B------:R-:W-:Y:S02]  /*4c10*/  @!UP0 UIMAD UR8, UR7, UR8, UR4 ;  /* 0x00000008070882a4 */ /* 0x000fe4000f8e0204 */
[----:B------:R-:W-:Y:S02]  /*4c20*/  @!UP0 UIADD3 UR9, UPT, UPT, UR10, -UR4, URZ ;  /* 0x800000040a098290 */ /* 0x000fe4000fffe0ff */
[----:B------:R-:W-:Y:S02]  /*4c30*/  UIADD3 UR4, UPT, UPT, -UR5, URZ, URZ ;  /* 0x000000ff05047290 */ /* 0x000fe4000fffe1ff */
[----:B------:R-:W-:Y:S02]  /*4c40*/  UIADD3 UR7, UPT, UPT, -UR6, URZ, URZ ;  /* 0x000000ff06077290 */ /* 0x000fe4000fffe1ff */
[----:B------:R-:W-:Y:S02]  /*4c50*/  @!UP0 UIMAD UR6, UR9, UR40, UR5 ;  /* 0x00000028090682a4 */ /* 0x000fe4000f8e0205 */
[----:B------:R-:W-:Y:S02]  /*4c60*/  UIMAD UR14, UR15, UR4, UR14 ;  /* 0x000000040f0e72a4 */ /* 0x000fe4000f8e020e */
[----:B------:R-:W-:Y:S01]  /*4c70*/  UIMAD UR13, UR46, UR7, UR13 ;  /* 0x000000072e0d72a4 */ /* 0x000fe2000f8e020d */
[----:B------:R-:W-:Y:S02]  /*4c80*/  @!UP0 UMOV UR5, UR8 ;  /* 0x0000000800058c82 */ /* 0x000fe40008000000 */
[----:B------:R-:W-:Y:S02]  /*4c90*/  UIMAD UR14, UR5, UR15, UR14 ;  /* 0x0000000f050e72a4 */ /* 0x000fe4000f8e020e */
[----:B------:R-:W-:Y:S11]  /*4ca0*/  UIMAD UR13, UR6, UR46, UR13 ;  /* 0x0000002e060d72a4 */ /* 0x000ff6000f8e020d */
[----:B------:R-:W-:Y:S01]  /*4cb0*/  @!UPT UIADD3 URZ, UPT, UPT, URZ, URZ, URZ ;  /* 0x000000fffffff290 */ /* 0x000fe2000fffe0ff */
.L_x_85:
[----:B------:R-:W3:Y:S01]  /*4cc0*/  @!UP2 LDCU.128 UR20, c[0x0][0xb10] ;  /* 0x00016200ff14a7ac */ /* 0x000ee20008000c00 */
[C---:B------:R-:W-:Y:S02]  /*4cd0*/  ISETP.NE.U32.AND P1, PT, R4.reuse, RZ, PT ;  /* 0x000000ff0400720c */ /* 0x040fe40003f25070 */
[----:B------:R-:W-:Y:S02]  /*4ce0*/  ISETP.NE.U32.AND P0, PT, R4, RZ, PT ;  /* 0x000000ff0400720c */ /* 0x000fe40003f05070 */
[C---:B------:R-:W-:Y:S02]  /*4cf0*/  ISETP.NE.AND.EX P1, PT, R5.reuse, RZ, PT, P1 ;  /* 0x000000ff0500720c */ /* 0x040fe40003f25310 */
[----:B------:R-:W-:Y:S01]  /*4d00*/  ISETP.NE.AND.EX P0, PT, R5, RZ, PT, P0 ;  /* 0x000000ff0500720c */ /* 0x000fe20003f05300 */
[----:B------:R-:W4:Y:S01]  /*4d10*/  @!UP2 LDCU UR5, c[0x0][0xb0c] ;  /* 0x00016180ff05a7ac */ /* 0x000f220008000800 */
[----:B------:R-:W-:Y:S02]  /*4d20*/  USHF.L.U32 UR11, UR29, 0x6, URZ ;  /* 0x000000061d0b7899 */ /* 0x000fe400080006ff */
[----:B------:R-:W-:Y:S02]  /*4d30*/  USHF.L.U32 UR10, UR32, 0x6, URZ ;  /* 0x00000006200a7899 */ /* 0x000fe400080006ff */
[----:B---3--:R-:W-:Y:S07]  /*4d40*/  UIMAD.WIDE.U32 UR6, UR14, UR20, URZ ;  /* 0x000000140e0672a5 */ /* 0x008fee000f8e00ff */
[----:B------:R-:W-:Y:S01]  /*4d50*/  @!UP2 UMOV UR4, UR7 ;  /* 0x000000070004ac82 */ /* 0x000fe20008000000 */
[----:B----4-:R-:W-:Y:S02]  /*4d60*/  @!UP2 UISETP.NE.AND UP0, UPT, UR5, 0x1, UPT ;  /* 0x000000010500a88c */ /* 0x010fe4000bf05270 */
[----:B------:R-:W-:Y:S02]  /*4d70*/  @!UP2 USHF.R.U32.HI UR4, URZ, UR21, UR4 ;  /* 0x00000015ff04a299 */ /* 0x000fe40008011604 */
[----:B------:R-:W-:Y:S02]  /*4d80*/  UIMAD.WIDE.U32 UR6, UR13, UR23, URZ ;  /* 0x000000170d0672a5 */ /* 0x000fe4000f8e00ff */
[----:B------:R-:W-:Y:S02]  /*4d90*/  @!UP2 USEL UR8, UR14, UR4, !UP0 ;  /* 0x000000040e08a287 */ /* 0x000fe4000c000000 */
[----:B------:R-:W-:Y:S03]  /*4da0*/  @!UP2 UISETP.NE.AND UP0, UPT, UR22, 0x1, UPT ;  /* 0x000000011600a88c */ /* 0x000fe6000bf05270 */
[----:B------:R-:W-:Y:S02]  /*4db0*/  @!UP2 UMOV UR6, UR7 ;  /* 0x000000070006ac82 */ /* 0x000fe40008000000 */
[----:B------:R-:W3:Y:S02]  /*4dc0*/  @!UP2 LDCU UR4, c[0x0][0xb20] ;  /* 0x00016400ff04a7ac */ /* 0x000ee40008000800 */
[----:B---3--:R-:W-:Y:S04]  /*4dd0*/  @!UP2 USHF.R.U32.HI UR6, URZ, UR4, UR6 ;  /* 0x00000004ff06a299 */ /* 0x008fe80008011606 */
[----:B------:R-:W-:Y:S04]  /*4de0*/  @!UP2 USEL UR6, UR13, UR6, !UP0 ;  /* 0x000000060d06a287 */ /* 0x000fe8000c000000 */
[----:B------:R-:W-:Y:S02]  /*4df0*/  @!UP2 UIADD3 UR4, UPT, UPT, -UR8, UR6, URZ ;  /* 0x000000060804a290 */ /* 0x000fe4000fffe1ff */
[----:B------:R-:W-:Y:S02]  /*4e00*/  @!UP2 UIADD3 UR6, UPT, UPT, UR8, -UR6, URZ ;  /* 0x800000060806a290 */ /* 0x000fe4000fffe0ff */
[----:B------:R-:W-:Y:S02]  /*4e10*/  @!UP2 UIMAD UR14, UR4, UR5, UR14 ;  /* 0x00000005040ea2a4 */ /* 0x000fe4000f8e020e */
[----:B------:R-:W-:Y:S01]  /*4e20*/  @!UP2 UIMAD UR13, UR6, UR22, UR13 ;  /* 0x00000016060da2a4 */ /* 0x000fe2000f8e020d */
[----:B------:R-:W-:Y:S11]  /*4e30*/  BRA.U UP3, `(.L_x_86) ;  /* 0x0000000103107547 */ /* 0x000ff6000b800000 */
[----:B------:R-:W-:Y:S04]  /*4e40*/  MOV R6, UR33 ;  /* 0x0000002100067c02 */ /* 0x000fe80008000f00 */
[----:B------:R-:W-:Y:S04]  /*4e50*/  SHF.L.U32 R6, R6, 0x1f, RZ ;  /* 0x0000001f06067819 */ /* 0x000fe800000006ff */
[----:B------:R-:W3:Y:S02]  /*4e60*/  SYNCS.PHASECHK.TRANS64.TRYWAIT P2, [UR24+0xf8], R6 ;  /* 0x0000f806ff0075a7 */ /* 0x000ee40008041118 */
[----:B---3--:R-:W-:Y:S05]  /*4e70*/  @!P2 BRA `(.L_x_87) ;  /* 0x0000003400dca947 */ /* 0x008fea0003800000 */
.L_x_86:
[----:B------:R-:W-:Y:S05]  /*4e80*/  @!P1 BRA `(.L_x_88) ;  /* 0x0000000000309947 */ /* 0x000fea0003800000 */
[----:B------:R-:W-:Y:S01]  /*4e90*/  ISETP.NE.U32.AND P1, PT, R2, RZ, PT ;  /* 0x000000ff0200720c */ /* 0x000fe20003f25070 */
[----:B------:R-:W3:Y:S01]  /*4ea0*/  LDCU.64 UR4, c[0x0][0x358] ;  /* 0x00006b00ff0477ac */ /* 0x000ee20008000a00 */
[----:B------:R-:W-:Y:S02]  /*4eb0*/  IMAD.MOV.U32 R52, RZ, RZ, 0x1 ;  /* 0x00000001ff347424 */ /* 0x000fe400078e00ff */
[----:B------:R-:W-:Y:S11]  /*4ec0*/  ISETP.NE.AND.EX P1, PT, R3, RZ, PT, P1 ;  /* 0x000000ff0300720c */ /* 0x000ff60003f25310 */
[----:B------:R-:W-:Y:S02]  /*4ed0*/  @!UPT UIADD3 URZ, UPT, UPT, URZ, URZ, URZ ;  /* 0x000000fffffff290 */ /* 0x000fe4000fffe0ff */
[----:B------:R-:W4:Y:S01]  /*4ee0*/  @P1 LDC.64 R8, c[0x0][0x888] ;  /* 0x00022200ff081b82 */ /* 0x000f220000000a00 */
[----:B-1----:R-:W-:Y:S04]  /*4ef0*/  @P1 IMAD R0, R4, UR36, RZ ;  /* 0x0000002404001c24 */ /* 0x002fe8000f8e02ff */
[----:B----4-:R-:W-:Y:S04]  /*4f00*/  @P1 IMAD.WIDE R8, R0, 0x4, R8 ;  /* 0x0000000400081825 */ /* 0x010fe800078e0208 */
[----:B------:R-:W-:Y:S01]  /*4f10*/  HFMA2 R0, -RZ, RZ, 0, 5.9604644775390625e-08 ;  /* 0x00000001ff007431 */ /* 0x000fe200000001ff */
[----:B---3-5:R3:W5:Y:S04]  /*4f20*/  @P1 LDG.E R26, desc[UR4][R8.64] ;  /* 0x00000004081a1981 */ /* 0x028768000c1e1900 */
[----:B------:R-:W-:Y:S01]  /*4f30*/  @!P1 PRMT R52, R0, 0x7610, R52 ;  /* 0x0000761000349816 */ /* 0x000fe20000000034 */
[----:B---3--:R-:W4:Y:S06]  /*4f40*/  @!P1 LDC R26, c[0x0][0x880] ;  /* 0x00022000ff1a9b82 */ /* 0x008f2c0000000800 */
.L_x_88:
[----:B----45:R-:W-:Y:S01]  /*4f50*/  @!P0 FSETP.EQ.AND P1, PT, R26, RZ, PT ;  /* 0x000000ff1a00820b */ /* 0x030fe20003f22000 */
[----:B------:R-:W-:Y:S01]  /*4f60*/  @!UPT UIADD3 URZ, UPT, UPT, URZ, URZ, URZ ;  /* 0x000000fffffff290 */ /* 0x000fe2000fffe0ff */
[----:B------:R-:W-:Y:S11]  /*4f70*/  @!P0 BRA `(.L_x_89) ;  /* 0x0000000000188947 */ /* 0x000ff60003800000 */
[----:B------:R-:W-:Y:S02]  /*4f80*/  LOP3.LUT P0, RZ, R52, 0xff, RZ, 0xc0, !PT ;  /* 0x000000ff34ff7812 */ /* 0x000fe4000780c0ff */
[----:B------:R-:W-:Y:S04]  /*4f90*/  ISETP.NE.U32.AND P1, PT, R2, RZ, PT ;  /* 0x000000ff0200720c */ /* 0x000fe80003f25070 */
[----:B------:R-:W-:Y:S04]  /*4fa0*/  ISETP.NE.AND.EX P1, PT, R3, RZ, PT, P1 ;  /* 0x000000ff0300720c */ /* 0x000fe80003f25310 */
[----:B------:R-:W-:Y:S03]  /*4fb0*/  PLOP3.LUT P1, PT, P1, PT, PT, 0x8, 0x80 ;  /* 0x000000000080781c */ /* 0x000fe60000f2e170 */
[----:B------:R-:W-:Y:S11]  /*4fc0*/  @P0 FSETP.EQ.AND P1, PT, R26, RZ, PT ;  /* 0x000000ff1a00020b */ /* 0x000ff60003f22000 */
[----:B------:R-:W-:Y:S02]  /*4fd0*/  @!UPT UIADD3 URZ, UPT, UPT, URZ, URZ, URZ ;  /* 0x000000fffffff290 */ /* 0x000fe4000fffe0ff */
.L_x_89:
[----:B------:R-:W-:Y:S01]  /*4fe0*/  ULEA UR4, UR12, UR24, 0x3 ;  /* 0x000000180c047291 */ /* 0x000fe2000f8e18ff */
[----:B------:R-:W-:Y:S02]  /*4ff0*/  SHF.L.U32 R9, R15, 0x1f, RZ ;  /* 0x0000001f0f097819 */ /* 0x000fe400000006ff */
[----:B------:R-:W-:Y:S04]  /*5000*/  ELECT P0, URZ, PT ;  /* 0x0000000000ff782f */ /* 0x000fe80003800000 */
[----:B------:R-:W-:Y:S02]  /*5010*/  PLOP3.LUT P1, PT, P1, P0, PT, 0xf2, 0x2f ;  /* 0x00000000002f781c */ /* 0x000fe40000f21e72 */
[----:B------:R-:W3:Y:S11]  /*5020*/  SYNCS.PHASECHK.TRANS64.TRYWAIT P2, [UR4+0xd8], R9 ;  /* 0x0000d809ff0075a7 */ /* 0x000ef60008041104 */
[----:B------:R-:W-:Y:S05]  /*5030*/  @!P1 IADD3 R8, P0, PT, R16, 0x580, RZ ;  /* 0x0000058010089810 */ /* 0x000fea0007f1e0ff */
[----:B-1----:R-:W-:Y:S01]  /*5040*/  @!P1 IMAD.X R6, RZ, RZ, R17, P0 ;  /* 0x000000ffff069224 */ /* 0x002fe200000e0611 */
[----:B---3--:R-:W-:Y:S07]  /*5050*/  @!P2 BRA `(.L_x_90) ;  /* 0x00000034007ca947 */ /* 0x008fee0003800000 */
.L_x_177:
[----:B------:R-:W-:Y:S01]  /*5060*/  @!P1 R2UR UR7, R6 ;  /* 0x00000000060792ca */ /* 0x000fe200000e0000 */
[----:B------:R-:W-:Y:S01]  /*5070*/  UIADD3 UR5, UPT, UPT, UR12, 0x1, URZ ;  /* 0x000000010c057890 */ /* 0x000fe2000fffe0ff */
[----:B------:R-:W-:Y:S01]  /*5080*/  @!P1 R2UR UR6, R8 ;  /* 0x00000000080692ca */ /* 0x000fe200000e0000 */
[----:B------:R-:W-:Y:S01]  /*5090*/  UIADD3 UR9, UPT, UPT, UR4, 0xc0, URZ ;  /* 0x000000c004097890 */ /* 0x000fe2000fffe0ff */
[----:B------:R-:W-:Y:S01]  /*50a0*/  @!P1 IMAD.MOV.U32 R6, RZ, RZ, 0x2000 ;  /* 0x00002000ff069424 */ /* 0x000fe200078e00ff */
[----:B------:R-:W-:Y:S01]  /*50b0*/  UISETP.NE.AND UP0, UPT, UR5, 0x3, UPT ;  /* 0x000000030500788c */ /* 0x000fe2000bf05270 */
[----:B------:R-:W-:Y:S01]  /*50c0*/  VIADD R14, R14, 0x1 ;  /* 0x000000010e0e7836 */ /* 0x000fe20000000000 */
[----:B------:R-:W-:Y:S01]  /*50d0*/  UMOV UR22, 0x0 ;  /* 0x0000000000167882 */ /* 0x000fe20000000000 */
[----:B------:R-:W-:Y:S01]  /*50e0*/  UMOV UR23, 0x10000000 ;  /* 0x1000000000177882 */ /* 0x000fe20000000000 */
[----:B------:R-:W-:Y:S04]  /*50f0*/  UPRMT UR20, UR54, 0x654, UR9 ;  /* 0x0000065436147896 */ /* 0x000fe80008000009 */
[----:B-1----:R-:W-:Y:S01]  /*5100*/  IMAD.U32 R9, RZ, RZ, UR7 ;  /* 0x00000007ff097e24 */ /* 0x002fe2000f8e00ff */
[----:B------:R-:W-:Y:S01]  /*5110*/  USEL UR7, URZ, 0x1, UP0 ;  /* 0x00000001ff077887 */ /* 0x000fe20008000000 */
[----:B------:R-:W-:Y:S01]  /*5120*/  IMAD.U32 R8, RZ, RZ, UR6 ;  /* 0x00000006ff087e24 */ /* 0x000fe2000f8e00ff */
[----:B------:R-:W-:Y:S02]  /*5130*/  USEL UR6, UR5, URZ, UP0 ;  /* 0x000000ff05067287 */ /* 0x000fe40008000000 */
[----:B------:R-:W-:Y:S01]  /*5140*/  VOTEU.ALL UP0, P1 ;  /* 0x0000000000ff7886 */ /* 0x000fe20000800000 */
[----:B------:R-:W-:Y:S02]  /*5150*/  @!P1 R2UR UR19, R9 ;  /* 0x00000000091392ca */ /* 0x000fe400000e0000 */
[----:B------:R-:W-:Y:S02]  /*5160*/  @!P1 R2UR UR18, R8 ;  /* 0x00000000081292ca */ /* 0x000fe400000e0000 */
[----:B------:R-:W-:Y:S01]  /*5170*/  @!UP0 ULEA UR5, UR12, UR24, 0xd ;  /* 0x000000180c058291 */ /* 0x000fe2000f8e68ff */
[----:B------:R-:W-:Y:S02]  /*5180*/  LOP3.LUT R15, R15, UR7, RZ, 0x3c, !PT ;  /* 0x000000070f0f7c12 */ /* 0x000fe4000f8e3cff */
[----:B------:R-:W-:Y:S01]  /*5190*/  UMOV UR12, UR36 ;  /* 0x00000024000c7c82 */ /* 0x000fe20008000000 */
[----:B------:R-:W-:Y:S01]  /*51a0*/  @!UP0 UIADD3 UR8, UPT, UPT, UR5, 0x400, URZ ;  /* 0x0000040005088890 */ /* 0x000fe2000fffe0ff */
[----:B------:R-:W-:Y:S01]  /*51b0*/  SHF.L.U32 R0, R15, 0x1f, RZ ;  /* 0x0000001f0f007819 */ /* 0x000fe200000006ff */
[----:B------:R-:W-:Y:S01]  /*51c0*/  VOTEU.ALL UP0, P1 ;  /* 0x0000000000ff7886 */ /* 0x000fe20000800000 */
[----:B------:R-:W-:Y:S06]  /*51d0*/  ULEA UR5, UR6, UR24, 0x3 ;  /* 0x0000001806057291 */ /* 0x000fec000f8e18ff */
[----:B------:R1:W-:Y:S01]  /*51e0*/  @!UP0 UTMALDG.3D [UR8], [UR18], desc[UR22] ;  /* 0x00001608120085b4 */ /* 0x0003e20008011000 */
[----:B------:R1:W-:Y:S01]  /*51f0*/  @!P1 SYNCS.ARRIVE.TRANS64.RED.A0TR RZ, [UR4+0xc0], R6 ;  /* 0x0000c006ffff99a7 */ /* 0x0003e20008300404 */
[----:B------:R-:W-:Y:S01]  /*5200*/  SYNCS.ARRIVE.TRANS64.RED.A1T0 RZ, [UR20], RZ ;  /* 0x000000ffffff79a7 */ /* 0x000fe20008100414 */
[----:B------:R-:W3:Y:S02]  /*5210*/  SYNCS.PHASECHK.TRANS64.TRYWAIT P0, [UR5+0xd8], R0 ;  /* 0x0000d800ff0075a7 */ /* 0x000ee40008001105 */
[----:B-1-3--:R-:W-:Y:S05]  /*5220*/  @!P0 BRA `(.L_x_91) ;  /* 0x0000003400208947 */ /* 0x00afea0003800000 */
.L_x_179:
[----:B------:R-:W-:Y:S01]  /*5230*/  UIADD3 UR9, UPT, UPT, UR5, 0xc0, URZ ;  /* 0x000000c005097890 */ /* 0x000fe2000fffe0ff */
[----:B-1----:R-:W-:Y:S01]  /*5240*/  @!P1 IADD3 R6, P0, PT, R16, 0x580, RZ ;  /* 0x0000058010069810 */ /* 0x002fe20007f1e0ff */
[----:B------:R-:W-:Y:S01]  /*5250*/  UPLOP3.LUT UP3, UPT, UPT, UPT, UPT, 0x80, 0x8 ;  /* 0x000000000008789c */ /* 0x000fe20003f6f070 */
[----:B------:R-:W-:Y:S01]  /*5260*/  R2UR UR23, R54 ;  /* 0x00000000361772ca */ /* 0x000fe200000e0000 */
[----:B------:R-:W-:Y:S01]  /*5270*/  UMOV UR20, 0x0 ;  /* 0x0000000000147882 */ /* 0x000fe20000000000 */
[----:B------:R-:W-:Y:S01]  /*5280*/  @!P1 R2UR UR7, R6 ;  /* 0x00000000060792ca */ /* 0x000fe200000e0000 */
[----:B------:R-:W-:Y:S01]  /*5290*/  @!P1 IMAD.X R0, RZ, RZ, R17, P0 ;  /* 0x000000ffff009224 */ /* 0x000fe200000e0611 */
[----:B------:R-:W-:Y:S01]  /*52a0*/  UMOV UR21, 0x10000000 ;  /* 0x1000000000157882 */ /* 0x000fe20000000000 */
[----:B------:R-:W-:Y:S01]  /*52b0*/  UMOV UR12, UR36 ;  /* 0x00000024000c7c82 */ /* 0x000fe20008000000 */
[----:B------:R-:W-:Y:S01]  /*52c0*/  VOTEU.ALL UP0, P1 ;  /* 0x0000000000ff7886 */ /* 0x000fe20000800000 */
[----:B------:R-:W-:Y:S01]  /*52d0*/  R2UR UR22, R55 ;  /* 0x00000000371672ca */ /* 0x000fe200000e0000 */
[----:B------:R-:W-:Y:S01]  /*52e0*/  UMOV UR36, UR25 ;  /* 0x0000001900247c82 */ /* 0x000fe20008000000 */
[----:B------:R-:W-:Y:S02]  /*52f0*/  @!P1 R2UR UR4, R0 ;  /* 0x00000000000492ca */ /* 0x000fe400000e0000 */
[----:B------:R-:W-:Y:S01]  /*5300*/  @!UP0 UIADD3 UR10, UPT, UPT, UR10, 0x20, URZ ;  /* 0x000000200a0a8890 */ /* 0x000fe2000fffe0ff */
[C---:B------:R-:W-:Y:S01]  /*5310*/  ISETP.NE.AND P0, PT, R14.reuse, 0x2, PT ;  /* 0x000000020e00780c */ /* 0x040fe20003f05270 */
[----:B------:R-:W-:Y:S02]  /*5320*/  UIADD3 UR32, UPT, UPT, UR13, UR23, URZ ;  /* 0x000000170d207290 */ /* 0x000fe4000fffe0ff */
[----:B------:R-:W-:Y:S01]  /*5330*/  IMAD.U32 R8, RZ, RZ, UR7 ;  /* 0x00000007ff087e24 */ /* 0x000fe2000f8e00ff */
[----:B------:R-:W-:Y:S02]  /*5340*/  SEL R0, RZ, 0x1, P0 ;  /* 0x00000001ff007807 */ /* 0x000fe40000000000 */
[----:B------:R-:W-:Y:S02]  /*5350*/  SEL R14, R14, RZ, P0 ;  /* 0x000000ff0e0e7207 */ /* 0x000fe40000000000 */
[----:B------:R-:W-:Y:S01]  /*5360*/  @!P1 R2UR UR18, R8 ;  /* 0x00000000081292ca */ /* 0x000fe200000e0000 */
[----:B------:R-:W-:Y:S01]  /*5370*/  UIADD3 UR29, UPT, UPT, UR14, UR22, URZ ;  /* 0x000000160e1d7290 */ /* 0x000fe2000fffe0ff */
[----:B------:R-:W-:Y:S01]  /*5380*/  IMAD.U32 R9, RZ, RZ, UR4 ;  /* 0x00000004ff097e24 */ /* 0x000fe2000f8e00ff */
[----:B------:R-:W-:Y:S01]  /*5390*/  @!UP0 ULEA UR4, UR6, UR24, 0xd ;  /* 0x0000001806048291 */ /* 0x000fe2000f8e68ff */
[----:B------:R-:W-:Y:S03]  /*53a0*/  LOP3.LUT R13, R13, R0, RZ, 0x3c, !PT ;  /* 0x000000000d0d7212 */ /* 0x000fe600078e3cff */
[----:B------:R-:W-:Y:S01]  /*53b0*/  @!P1 R2UR UR19, R9 ;  /* 0x00000000091392ca */ /* 0x000fe200000e0000 */
[----:B------:R-:W-:Y:S01]  /*53c0*/  @!UP0 UIADD3 UR8, UPT, UPT, UR4, 0x400, URZ ;  /* 0x0000040004088890 */ /* 0x000fe2000fffe0ff */
[----:B------:R-:W-:Y:S01]  /*53d0*/  VOTEU.ALL UP0, P1 ;  /* 0x0000000000ff7886 */ /* 0x000fe20000800000 */
[----:B------:R-:W-:Y:S10]  /*53e0*/  UPRMT UR4, UR54, 0x654, UR9 ;  /* 0x0000065436047896 */ /* 0x000ff40008000009 */
[----:B------:R1:W-:Y:S01]  /*53f0*/  @!UP0 UTMALDG.3D [UR8], [UR18], desc[UR20] ;  /* 0x00001408120085b4 */ /* 0x0003e20008011000 */
[----:B------:R3:W-:Y:S01]  /*5400*/  @!P1 SYNCS.ARRIVE.TRANS64.RED.A0TR RZ, [UR5+0xc0], R7 ;  /* 0x0000c007ffff99a7 */ /* 0x0007e20008300405 */
[----:B------:R-:W-:Y:S01]  /*5410*/  SYNCS.ARRIVE.TRANS64.RED.A1T0 RZ, [UR4], RZ ;  /* 0x000000ffffff79a7 */ /* 0x000fe20008100404 */
[----:B------:R-:W-:Y:S04]  /*5420*/  UIADD3 UR4, UPT, UPT, UR6, 0x1, URZ ;  /* 0x0000000106047890 */ /* 0x000fe8000fffe0ff */
[----:B------:R-:W-:Y:S04]  /*5430*/  UISETP.NE.AND UP0, UPT, UR4, 0x3, UPT ;  /* 0x000000030400788c */ /* 0x000fe8000bf05270 */
[----:B------:R-:W-:Y:S06]  /*5440*/  USEL UR5, URZ, 0x1, UP0 ;  /* 0x00000001ff057887 */ /* 0x000fec0008000000 */
[----:B------:R-:W-:Y:S01]  /*5450*/  LOP3.LUT R15, R15, UR5, RZ, 0x3c, !PT ;  /* 0x000000050f0f7c12 */ /* 0x000fe2000f8e3cff */
[----:B-1----:R-:W-:Y:S01]  /*5460*/  USEL UR12, UR4, URZ, UP0 ;  /* 0x000000ff040c7287 */ /* 0x002fe20008000000 */
[----:B------:R-:W-:Y:S11]  /*5470*/  BRA.U UP1, `(.L_x_92) ;  /* 0xfffffff101f07547 */ /* 0x000ff6000b83ffff */
[----:B------:R-:W-:Y:S01]  /*5480*/  UIADD3 UR24, UPT, UPT, UR24, 0xd8, URZ ;  /* 0x000000d818187890 */ /* 0x000fe2000fffe0ff */
[----:B------:R-:W-:-:S03]  /*5490*/  SHF.L.U32 R2, R15, 0x1f, RZ ;  /* 0x0000001f0f027819 */ /* 0x000fc600000006ff */
[----:B------:R-:W-:-:S09]  /*54a0*/  ULEA UR4, UR12, UR24, 0x3 ;  /* 0x000000180c047291 */ /* 0x000fd2000f8e18ff */
[----:B------:R-:W1:Y:S02]  /*54b0*/  SYNCS.PHASECHK.TRANS64.TRYWAIT P0, [UR4], R2 ;  /* 0x00000002ff0075a7 */ /* 0x000e640008001104 */
[----:B-1----:R-:W-:Y:S05]  /*54c0*/  @!P0 BRA `(.L_x_93) ;  /* 0x0000003000908947 */ /* 0x002fea0003800000 */
.L_x_181:
        /* <DEDUP_REMOVED lines=9> */
.L_x_183:
[----:B------:R-:W-:-:S04]  /*5560*/  UIADD3 UR4, UPT, UPT, UR4, 0x1, URZ ;  /* 0x0000000104047890 */ /* 0x000fc8000fffe0ff */
[----:B------:R-:W-:-:S04]  /*5570*/  UISETP.NE.AND UP0, UPT, UR4, 0x3, UPT ;  /* 0x000000030400788c */ /* 0x000fc8000bf05270 */
[----:B------:R-:W-:Y:S02]  /*5580*/  USEL UR5, URZ, 0x1, UP0 ;  /* 0x00000001ff057887 */ /* 0x000fe40008000000 */
[----:B------:R-:W-:-:S04]  /*5590*/  USEL UR4, UR4, URZ, UP0 ;  /* 0x000000ff04047287 */ /* 0x000fc80008000000 */
[----:B------:R-:W-:Y:S01]  /*55a0*/  ULEA UR4, UR4, UR24, 0x3 ;  /* 0x0000001804047291 */ /* 0x000fe2000f8e18ff */
[----:B-1----:R-:W-:-:S04]  /*55b0*/  LOP3.LUT R2, R15, UR5, RZ, 0x3c, !PT ;  /* 0x000000050f027c12 */ /* 0x002fc8000f8e3cff */
[----:B------:R-:W-:Y:S01]  /*55c0*/  SHF.L.U32 R2, R2, 0x1f, RZ ;  /* 0x0000001f02027819 */ /* 0x000fe200000006ff */
[----:B------:R-:W-:-:S07]  /*55d0*/  IMAD.U32 R0, RZ, RZ, UR4 ;  /* 0x00000004ff007e24 */ /* 0x000fce000f8e00ff */
.L_x_95:
[----:B-1----:R1:W4:Y:S02]  /*55e0*/  SYNCS.PHASECHK.TRANS64.TRYWAIT P0, [R0+URZ], R2 ;  /* 0x00000002000075a7 */ /* 0x00232400080011ff */
[----:B----4-:R-:W-:Y:S05]  /*55f0*/  @!P0 NANOSLEEP.SYNCS 0x989680 ;  /* 0x009896800000895d */ /* 0x010fea0003900000 */
[----:B------:R-:W4:Y:S02]  /*5600*/  @!P0 SYNCS.PHASECHK.TRANS64 P0, [R0+URZ], R2 ;  /* 0x00000002000085a7 */ /* 0x000f2400080010ff */
[----:B--2-4-:R-:W-:Y:S05]  /*5610*/  @P0 EXIT ;  /* 0x000000000000094d */ /* 0x014fea0003800000 */
[----:B------:R-:W-:Y:S05]  /*5620*/  BRA `(.L_x_95) ;  /* 0xfffffffc00ec7947 */ /* 0x000fea000383ffff */
.L_x_83:
[----:B------:R-:W-:-:S06]  /*5630*/  UISETP.GE.AND UP0, UPT, UR22, 0x4, UPT ;  /* 0x000000041600788c */ /* 0x000fcc000bf06270 */
[----:B------:R-:W-:-:S13]  /*5640*/  PLOP3.LUT P0, PT, PT, PT, UP0, 0x80, 0x8 ;  /* 0x000000000008781c */ /* 0x000fda0003f0f008 */
[----:B-1----:R-:W-:Y:S05]  /*5650*/  @!P0 EXIT ;  /* 0x000000000000894d */ /* 0x002fea0003800000 */
[----:B------:R-:W-:Y:S01]  /*5660*/  BAR.SYNC.DEFER_BLOCKING 0x6, 0xa0 ;  /* 0x0182800000007b1d */ /* 0x000fe20000010000 */
[C---:B------:R-:W-:Y:S01]  /*5670*/  IMAD.SHL.U32 R4, R63.reuse, 0x20, RZ ;  /* 0x000000203f047824 */ /* 0x040fe200078e00ff */
[C---:B------:R-:W-:Y:S01]  /*5680*/  R2P PR, R63.reuse, 0x6 ;  /* 0x000000063f007804 */ /* 0x040fe20000000000 */
[C---:B------:R-:W-:Y:S01]  /*5690*/  IMAD.SHL.U32 R2, R63.reuse, 0x4, RZ ;  /* 0x000000043f027824 */ /* 0x040fe200078e00ff */
[----:B------:R-:W-:Y:S01]  /*56a0*/  CS2R R58, SRZ ;  /* 0x00000000003a7805 */ /* 0x000fe2000001ff00 */
[C---:B------:R-:W-:Y:S01]  /*56b0*/  IMAD.U32 R23, R63.reuse, 0x10000, RZ ;  /* 0x000100003f177824 */ /* 0x040fe200078e00ff */
[----:B------:R-:W-:Y:S01]  /*56c0*/  UMOV UR44, 0x400 ;  /* 0x00000400002c7882 */ /* 0x000fe20000000000 */
[----:B------:R-:W1:Y:S01]  /*56d0*/  LDCU.64 UR4, c[0x0][0x890] ;  /* 0x00011200ff0477ac */ /* 0x000e620008000a00 */
[----:B------:R-:W2:Y:S01]  /*56e0*/  LDC.64 R50, c[0x0][0x8b0] ;  /* 0x00022c00ff327b82 */ /* 0x000ea20000000a00 */
[C---:B------:R-:W-:Y:S01]  /*56f0*/  LOP3.LUT R3, R4.reuse, 0xe0, RZ, 0xc0, !PT ;  /* 0x000000e004037812 */ /* 0x040fe200078ec0ff */
[----:B------:R-:W-:Y:S01]  /*5700*/  IMAD.SHL.U32 R27, R63, 0x10, RZ ;  /* 0x000000103f1b7824 */ /* 0x000fe200078e00ff */
[----:B------:R-:W-:Y:S01]  /*5710*/  ULEA UR44, UR54, UR44, 0x18 ;  /* 0x0000002c362c7291 */ /* 0x000fe2000f8ec0ff */
[----:B------:R-:W-:Y:S01]  /*5720*/  LOP3.LUT R4, R4, 0x100, RZ, 0xc0, !PT ;  /* 0x0000010004047812 */ /* 0x000fe200078ec0ff */
[----:B------:R-:W-:Y:S01]  /*5730*/  IMAD.MOV.U32 R62, RZ, RZ, 0x8 ;  /* 0x00000008ff3e7424 */ /* 0x000fe200078e00ff */
[----:B------:R-:W-:Y:S01]  /*5740*/  LOP3.LUT R2, R3, 0x1c, R2, 0xf8, !PT ;  /* 0x0000001c03027812 */ /* 0x000fe200078ef802 */
[----:B------:R-:W-:Y:S01]  /*5750*/  IMAD.MOV.U32 R61, RZ, RZ, 0x10 ;  /* 0x00000010ff3d7424 */ /* 0x000fe200078e00ff */
[----:B------:R-:W3:Y:S01]  /*5760*/  LDC.64 R48, c[0x0][0x8a8] ;  /* 0x00022a00ff307b82 */ /* 0x000ee20000000a00 */
[----:B------:R-:W-:Y:S01]  /*5770*/  SHF.R.U32.HI R3, RZ, 0x2, R63 ;  /* 0x00000002ff037819 */ /* 0x000fe2000001163f */
[----:B------:R-:W-:Y:S01]  /*5780*/  IMAD.MOV.U32 R22, RZ, RZ, RZ ;  /* 0x000000ffff167224 */ /* 0x000fe200078e00ff */
[----:B------:R-:W-:Y:S01]  /*5790*/  LOP3.LUT R23, R23, 0x600000, RZ, 0xc0, !PT ;  /* 0x0060000017177812 */ /* 0x000fe200078ec0ff */
[----:B------:R-:W-:Y:S01]  /*57a0*/  IMAD.MOV.U32 R60, RZ, RZ, RZ ;  /* 0x000000ffff3c7224 */ /* 0x000fe200078e00ff */
[----:B------:R-:W-:Y:S01]  /*57b0*/  LOP3.LUT R27, R4, 0x600, R27, 0xf8, !PT ;  /* 0x00000600041b7812 */ /* 0x000fe200078ef81b */
[----:B------:R-:W4:Y:S01]  /*57c0*/  LDCU UR63, c[0x0][0x370] ;  /* 0x00006e00ff3f77ac */ /* 0x000f220008000800 */
[----:B------:R-:W-:Y:S01]  /*57d0*/  LOP3.LUT R2, R2, 0x4, R3, 0x78, !PT ;  /* 0x0000000402027812 */ /* 0x000fe200078e7803 */
[----:B------:R-:W4:Y:S01]  /*57e0*/  LDS R0, [UR44+0x1b0] ;  /* 0x0001b02cff007984 */ /* 0x000f220008000800 */
[----:B-1----:R-:W-:Y:S01]  /*57f0*/  IMAD.U32 R65, RZ, RZ, UR4 ;  /* 0x00000004ff417e24 */ /* 0x002fe2000f8e00ff */
[----:B------:R-:W-:Y:S01]  /*5800*/  UIADD3 UR4, UPT, UPT, UR44, 0x400, URZ ;  /* 0x000004002c047890 */ /* 0x000fe2000fffe0ff */
[----:B------:R-:W-:Y:S01]  /*5810*/  LOP3.LUT R27, R27, R2, RZ, 0xfc, !PT ;  /* 0x000000021b1b7212 */ /* 0x000fe200078efcff */
[----:B------:R-:W-:Y:S01]  /*5820*/  IMAD.U32 R64, RZ, RZ, UR5 ;  /* 0x00000005ff407e24 */ /* 0x000fe2000f8e00ff */
[----:B------:R-:W-:Y:S01]  /*5830*/  LOP3.LUT R63, R63, 0x60, RZ, 0xc0, !PT ;  /* 0x000000603f3f7812 */ /* 0x000fe200078ec0ff */
[----:B------:R-:W1:Y:S01]  /*5840*/  LDCU UR41, c[0x0][0xb0c] ;  /* 0x00016180ff2977ac */ /* 0x000e620008000800 */
[----:B------:R-:W-:Y:S01]  /*5850*/  SEL R62, R62, 0xfffffff8, !P1 ;  /* 0xfffffff83e3e7807 */ /* 0x000fe20004800000 */
[----:B------:R-:W-:Y:S01]  /*5860*/  IMAD.U32 R67, RZ, RZ, UR4 ;  /* 0x00000004ff437e24 */ /* 0x000fe2000f8e00ff */
[----:B------:R-:W-:Y:S01]  /*5870*/  SEL R61, R61, 0xfffffff0, !P2 ;  /* 0xfffffff03d3d7807 */ /* 0x000fe20005000000 */
[----:B------:R-:W1:Y:S01]  /*5880*/  LDCU UR39, c[0x0][0xb30] ;  /* 0x00016600ff2777ac */ /* 0x000e620008000800 */
[----:B------:R-:W1:Y:S01]  /*5890*/  LDCU.64 UR60, c[0x0][0x888] ;  /* 0x00011100ff3c77ac */ /* 0x000e620008000a00 */
[----:B------:R-:W1:Y:S01]  /*58a0*/  LDCU.64 UR42, c[0x0][0xb28] ;  /* 0x00016500ff2a77ac */ /* 0x000e620008000a00 */
[----:B------:R-:W1:Y:S01]  /*58b0*/  LDCU.128 UR56, c[0x0][0xb10] ;  /* 0x00016200ff3877ac */ /* 0x000e620008000c00 */
[----:B------:R-:W1:Y:S01]  /*58c0*/  LDCU UR62, c[0x0][0x374] ;  /* 0x00006e80ff3e77ac */ /* 0x000e620008000800 */
[----:B------:R-:W-:Y:S01]  /*58d0*/  UMOV UR55, 0x1 ;  /* 0x0000000100377882 */ /* 0x000fe20000000000 */
[----:B------:R-:W-:Y:S01]  /*58e0*/  UMOV UR46, URZ ;  /* 0x000000ff002e7c82 */ /* 0x000fe20008000000 */
[----:B------:R-:W-:Y:S01]  /*58f0*/  UMOV UR53, URZ ;  /* 0x000000ff00357c82 */ /* 0x000fe20008000000 */
[----:B------:R-:W-:Y:S01]  /*5900*/  UMOV UR52, URZ ;  /* 0x000000ff00347c82 */ /* 0x000fe20008000000 */
[----:B-1234-:R-:W-:-:S07]  /*5910*/  IMAD.IADD R23, R0, 0x1, R23 ;  /* 0x0000000100177824 */ /* 0x01efce00078e0217 */
.L_x_126:
[C---:B------:R-:W-:Y:S02]  /*5920*/  LEA R0, R58.reuse, UR44, 0x3 ;  /* 0x0000002c3a007c11 */ /* 0x040fe4000f8e18ff */
[----:B------:R-:W-:Y:S02]  /*5930*/  SHF.L.U32 R2, R59, 0x1f, RZ ;  /* 0x0000001f3b027819 */ /* 0x000fe400000006ff */
[----:B------:R-:W-:Y:S02]  /*5940*/  LEA R4, R58, UR44, 0x4 ;  /* 0x0000002c3a047c11 */ /* 0x000fe4000f8e20ff */
[----:B------:R-:W1:Y:S02]  /*5950*/  SYNCS.PHASECHK.TRANS64.TRYWAIT P0, [R0+URZ+0x100], R2 ;  /* 0x00010002000075a7 */ /* 0x000e6400080011ff */
[----:B-1----:R-:W-:Y:S05]  /*5960*/  @!P0 BRA `(.L_x_96) ;  /* 0x0000002c00988947 */ /* 0x002fea0003800000 */
.L_x_184:
[----:B------:R-:W-:Y:S01]  /*5970*/  R2UR UR7, R66 ;  /* 0x00000000420772ca */ /* 0x000fe200000e0000 */
[----:B------:R-:W2:Y:S01]  /*5980*/  LDS.128 R4, [R4+0x190] ;  /* 0x0001900004047984 */ /* 0x000ea20000000c00 */
[----:B-1----:R-:W-:Y:S01]  /*5990*/  VIADD R0, R0, 0x110 ;  /* 0x0000011000007836 */ /* 0x002fe20000000000 */
[----:B------:R-:W-:Y:S04]  /*59a0*/  UISETP.GE.AND UP0, UPT, UR40, 0x1, UPT ;  /* 0x000000012800788c */ /* 0x000fe8000bf06270 */
[----:B------:R-:W-:Y:S01]  /*59b0*/  PRMT R0, RZ, 0x654, R0 ;  /* 0x00000654ff007816 */ /* 0x000fe20000000000 */
[----:B------:R-:W-:Y:S01]  /*59c0*/  @!PT LDS RZ, [RZ] ;  /* 0x00000000fffff984 */ /* 0x000fe20000000800 */
[----:B------:R-:W-:Y:S01]  /*59d0*/  @!PT LDS RZ, [RZ] ;  /* 0x00000000fffff984 */ /* 0x000fe20000000800 */
[----:B------:R-:W-:Y:S01]  /*59e0*/  @!PT LDS RZ, [RZ] ;  /* 0x00000000fffff984 */ /* 0x000fe20000000800 */
[----:B------:R-:W-:Y:S01]  /*59f0*/  @!PT LDS RZ, [RZ] ;  /* 0x00000000fffff984 */ /* 0x000fe20000000800 */
[----:B------:R1:W-:Y:S06]  /*5a00*/  MEMBAR.ALL.CTA ;  /* 0x0000000000007992 */ /* 0x0003ec0000008000 */
[----:B-1----:R-:W1:Y:S02]  /*5a10*/  FENCE.VIEW.ASYNC.S ;  /* 0x00000000000073c6 */ /* 0x002e640000000000 */
[----:B-1----:R1:W-:Y:S01]  /*5a20*/  SYNCS.ARRIVE.TRANS64.RED.A1T0 RZ, [R0+URZ], RZ ;  /* 0x000000ff00ff79a7 */ /* 0x0023e200081004ff */
[----:B--2---:R-:W-:Y:S11]  /*5a30*/  LOP3.LUT P0, RZ, R6, 0x1, RZ, 0xc0, !PT ;  /* 0x0000000106ff7812 */ /* 0x004ff6000780c0ff */
[----:B------:R-:W-:Y:S02]  /*5a40*/  @!UPT UIADD3 URZ, UPT, UPT, URZ, URZ, URZ ;  /* 0x000000fffffff290 */ /* 0x000fe4000fffe0ff */
[----:B------:R-:W-:Y:S01]  /*5a50*/  VOTEU.ANY UP1, P0 ;  /* 0x0000000000ff7886 */ /* 0x000fe20000020100 */
[----:B------:R-:W-:Y:S01]  /*5a60*/  PLOP3.LUT P0, PT, PT, PT, UP1, 0x80, 0x8 ;  /* 0x000000000008781c */ /* 0x000fe20003f0f018 */
[----:B------:R-:W-:Y:S06]  /*5a70*/  UP2UR UR4, UPR, URZ, 0x2 ;  /* 0x00000002ff047883 */ /* 0x000fec0008000000 */
[----:B------:R-:W-:Y:S06]  /*5a80*/  IMAD.U32 R68, RZ, RZ, UR4 ;  /* 0x00000004ff447e24 */ /* 0x000fec000f8e00ff */
[----:B------:R-:W-:Y:S02]  /*5a90*/  @P0 SHF.R.U32.HI R2, RZ, 0x10, R5 ;  /* 0x00000010ff020819 */ /* 0x000fe40000011605 */
[----:B------:R-:W-:Y:S02]  /*5aa0*/  @P0 MOV R3, R4 ;  /* 0x0000000400030202 */ /* 0x000fe40000000f00 */
[----:B------:R-:W-:Y:S02]  /*5ab0*/  @P0 R2UR UR4, R2 ;  /* 0x00000000020402ca */ /* 0x000fe400000e0000 */
[----:B------:R-:W-:Y:S02]  /*5ac0*/  @P0 LOP3.LUT R4, R5, 0xffff, RZ, 0xc0, !PT ;  /* 0x0000ffff05040812 */ /* 0x000fe400078ec0ff */
[----:B------:R-:W-:Y:S02]  /*5ad0*/  @P0 R2UR UR6, R3 ;  /* 0x00000000030602ca */ /* 0x000fe400000e0000 */
[----:B------:R-:W-:Y:S07]  /*5ae0*/  @P0 R2UR UR5, R4 ;  /* 0x00000000040502ca */ /* 0x000fee00000e0000 */
[----:B------:R-:W-:Y:S02]  /*5af0*/  @UP1 UMOV UR7, UR4 ;  /* 0x0000000400071c82 */ /* 0x000fe40008000000 */
[----:B------:R-:W-:Y:S02]  /*5b00*/  IMAD.U32 R66, RZ, RZ, UR7 ;  /* 0x00000007ff427e24 */ /* 0x000fe4000f8e00ff */
[----:B------:R-:W-:Y:S02]  /*5b10*/  @UP1 UMOV UR38, UR6 ;  /* 0x0000000600261c82 */ /* 0x000fe40008000000 */
[----:B------:R-:W-:Y:S01]  /*5b20*/  @UP1 UMOV UR37, UR5 ;  /* 0x0000000500251c82 */ /* 0x000fe20008000000 */
[----:B-1----:R-:W-:Y:S05]  /*5b30*/  BRA.U !UP0, `(.L_x_97) ;  /* 0x0000000108cc7547 */ /* 0x002fea000b800000 */
[----:B------:R-:W1:Y:S01]  /*5b40*/  LDCU UR12, c[0x0][0xb20] ;  /* 0x00016400ff0c77ac */ /* 0x000e620008000800 */
[----:B------:R-:W-:Y:S02]  /*5b50*/  UIMAD.WIDE.U32 UR4, UR62, UR59, URZ ;  /* 0x0000003b3e0472a5 */ /* 0x000fe4000f8e00ff */
[----:B------:R-:W-:Y:S02]  /*5b60*/  UIMAD.WIDE.U32 UR6, UR63, UR56, URZ ;  /* 0x000000383f0672a5 */ /* 0x000fe4000f8e00ff */
[----:B------:R-:W-:Y:S02]  /*5b70*/  UISETP.NE.AND UP0, UPT, UR58, 0x1, UPT ;  /* 0x000000013a00788c */ /* 0x000fe4000bf05270 */
[----:B------:R-:W-:Y:S02]  /*5b80*/  UIMAD.WIDE.U32 UR8, UR37, UR59, URZ ;  /* 0x0000003b250872a5 */ /* 0x000fe4000f8e00ff */
[----:B------:R-:W-:Y:S02]  /*5b90*/  UIMAD.WIDE.U32 UR10, UR38, UR56, URZ ;  /* 0x00000038260a72a5 */ /* 0x000fe4000f8e00ff */
[----:B------:R-:W-:Y:S02]  /*5ba0*/  UISETP.NE.AND UP1, UPT, UR41, 0x1, UPT ;  /* 0x000000012900788c */ /* 0x000fe4000bf25270 */
[----:B------:R-:W-:Y:S01]  /*5bb0*/  UISETP.NE.AND UP2, UPT, UR40, 0x1, UPT ;  /* 0x000000012800788c */ /* 0x000fe2000bf45270 */
[----:B------:R-:W-:Y:S02]  /*5bc0*/  UMOV UR4, UR5 ;  /* 0x0000000500047c82 */ /* 0x000fe40008000000 */
[----:B-1----:R-:W-:Y:S03]  /*5bd0*/  USHF.R.U32.HI UR5, URZ, UR12, UR4 ;  /* 0x0000000cff057299 */ /* 0x002fe60008011604 */
[----:B------:R-:W-:Y:S02]  /*5be0*/  UMOV UR4, UR7 ;  /* 0x0000000700047c82 */ /* 0x000fe40008000000 */
[----:B------:R-:W-:Y:S02]  /*5bf0*/  USHF.R.U32.HI UR7, URZ, UR57, UR4 ;  /* 0x00000039ff077299 */ /* 0x000fe40008011604 */
[----:B------:R-:W-:Y:S02]  /*5c00*/  USEL UR4, UR62, UR5, !UP0 ;  /* 0x000000053e047287 */ /* 0x000fe4000c000000 */
[----:B------:R-:W-:Y:S01]  /*5c10*/  USEL UR7, UR63, UR7, !UP1 ;  /* 0x000000073f077287 */ /* 0x000fe2000c800000 */
[----:B------:R-:W-:Y:S01]  /*5c20*/  UMOV UR5, UR9 ;  /* 0x0000000900057c82 */ /* 0x000fe20008000000 */
[----:B------:R-:W-:Y:S02]  /*5c30*/  UIMAD.WIDE.U32 UR8, UR4, UR42, URZ ;  /* 0x0000002a040872a5 */ /* 0x000fe4000f8e00ff */
[----:B------:R-:W-:Y:S03]  /*5c40*/  USHF.R.U32.HI UR6, URZ, UR12, UR5 ;  /* 0x0000000cff067299 */ /* 0x000fe60008011605 */
[----:B------:R-:W-:Y:S01]  /*5c50*/  UMOV UR5, UR11 ;  /* 0x0000000b00057c82 */ /* 0x000fe20008000000 */
[----:B------:R-:W-:Y:S02]  /*5c60*/  UIMAD.WIDE.U32 UR10, UR7, UR42, URZ ;  /* 0x0000002a070a72a5 */ /* 0x000fe4000f8e00ff */
[----:B------:R-:W-:Y:S02]  /*5c70*/  USHF.R.U32.HI UR12, URZ, UR57, UR5 ;  /* 0x00000039ff0c7299 */ /* 0x000fe40008011605 */
[----:B------:R-:W-:Y:S01]  /*5c80*/  USEL UR6, UR37, UR6, !UP0 ;  /* 0x0000000625067287 */ /* 0x000fe2000c000000 */
[----:B------:R-:W-:Y:S02]  /*5c90*/  UMOV UR5, UR9 ;  /* 0x0000000900057c82 */ /* 0x000fe40008000000 */
[----:B------:R-:W-:Y:S01]  /*5ca0*/  UMOV UR10, UR11 ;  /* 0x0000000b000a7c82 */ /* 0x000fe20008000000 */
[----:B------:R-:W-:Y:S02]  /*5cb0*/  @UP2 USHF.R.U32.HI UR4, URZ, UR43, UR5 ;  /* 0x0000002bff042299 */ /* 0x000fe40008011605 */
[----:B------:R-:W-:Y:S02]  /*5cc0*/  @UP2 USHF.R.U32.HI UR7, URZ, UR43, UR10 ;  /* 0x0000002bff072299 */ /* 0x000fe4000801160a */
[----:B------:R-:W-:Y:S02]  /*5cd0*/  UIMAD UR4, UR40, UR4, URZ ;  /* 0x00000004280472a4 */ /* 0x000fe4000f8e02ff */
[----:B------:R-:W-:Y:S02]  /*5ce0*/  UIMAD.WIDE.U32 UR10, UR6, UR42, URZ ;  /* 0x0000002a060a72a5 */ /* 0x000fe4000f8e00ff */
[----:B------:R-:W-:Y:S02]  /*5cf0*/  USEL UR5, UR38, UR12, !UP1 ;  /* 0x0000000c26057287 */ /* 0x000fe4000c800000 */
[----:B------:R-:W-:Y:S02]  /*5d00*/  UIMAD UR8, UR40, UR7, URZ ;  /* 0x00000007280872a4 */ /* 0x000fe4000f8e02ff */
[----:B------:R-:W-:Y:S03]  /*5d10*/  UISETP.GE.AND UP0, UPT, UR6, UR4, UPT ;  /* 0x000000040600728c */ /* 0x000fe6000bf06270 */
[----:B------:R-:W-:Y:S01]  /*5d20*/  UMOV UR4, UR11 ;  /* 0x0000000b00047c82 */ /* 0x000fe20008000000 */
[----:B------:R-:W-:Y:S02]  /*5d30*/  UISETP.GE.OR UP0, UPT, UR5, UR8, UP0 ;  /* 0x000000080500728c */ /* 0x000fe40008706670 */
[----:B------:R-:W-:Y:S02]  /*5d40*/  USHF.R.U32.HI UR4, URZ, UR43, UR4 ;  /* 0x0000002bff047299 */ /* 0x000fe40008011604 */
[----:B------:R-:W-:Y:S02]  /*5d50*/  UIMAD.WIDE.U32 UR8, UR5, UR42, URZ ;  /* 0x0000002a050872a5 */ /* 0x000fe4000f8e00ff */
[----:B------:R-:W-:Y:S02]  /*5d60*/  USEL UR11, UR6, UR4, !UP2 ;  /* 0x00000004060b7287 */ /* 0x000fe4000d000000 */
[----:B------:R-:W-:Y:S02]  /*5d70*/  UIADD3 UR8, UPT, UPT, -UR5, URZ, URZ ;  /* 0x000000ff05087290 */ /* 0x000fe4000fffe1ff */
[----:B------:R-:W-:Y:S01]  /*5d80*/  UIADD3 UR10, UPT, UPT, -UR11, URZ, URZ ;  /* 0x000000ff0b0a7290 */ /* 0x000fe2000fffe1ff */
[----:B------:R-:W-:Y:S01]  /*5d90*/  @!UP0 UMOV UR4, UR9 ;  /* 0x0000000900048c82 */ /* 0x000fe20008000000 */
[----:B------:R-:W-:Y:S02]  /*5da0*/  UIADD3 UR9, UPT, UPT, -UR6, URZ, URZ ;  /* 0x000000ff06097290 */ /* 0x000fe4000fffe1ff */
[----:B------:R-:W-:Y:S02]  /*5db0*/  @!UP0 USHF.R.U32.HI UR4, URZ, UR43, UR4 ;  /* 0x0000002bff048299 */ /* 0x000fe40008011604 */
[----:B------:R-:W-:Y:S02]  /*5dc0*/  UIMAD UR10, UR40, UR10, UR6 ;  /* 0x0000000a280a72a4 */ /* 0x000fe4000f8e0206 */
[----:B------:R-:W-:Y:S04]  /*5dd0*/  @!UP0 USEL UR4, UR5, UR4, !UP2 ;  /* 0x0000000405048287 */ /* 0x000fe8000d000000 */
[----:B------:R-:W-:Y:S02]  /*5de0*/  @!UP0 UIMAD UR10, UR7, UR10, UR4 ;  /* 0x0000000a070a82a4 */ /* 0x000fe4000f8e0204 */
[----:B------:R-:W-:Y:S02]  /*5df0*/  @!UP0 UIADD3 UR11, UPT, UPT, UR11, -UR4, URZ ;  /* 0x800000040b0b8290 */ /* 0x000fe4000fffe0ff */
[----:B------:R-:W-:Y:S02]  /*5e00*/  UIMAD UR7, UR41, UR8, UR38 ;  /* 0x00000008290772a4 */ /* 0x000fe4000f8e0226 */
[----:B------:R-:W-:Y:S02]  /*5e10*/  @!UP0 UIMAD UR6, UR11, UR40, UR5 ;  /* 0x000000280b0682a4 */ /* 0x000fe4000f8e0205 */
[----:B------:R-:W-:Y:S01]  /*5e20*/  UIMAD UR4, UR58, UR9, UR37 ;  /* 0x000000093a0472a4 */ /* 0x000fe2000f8e0225 */
[----:B------:R-:W-:Y:S02]  /*5e30*/  @!UP0 UMOV UR5, UR10 ;  /* 0x0000000a00058c82 */ /* 0x000fe40008000000 */
[----:B------:R-:W-:Y:S02]  /*5e40*/  UIMAD UR38, UR5, UR41, UR7 ;  /* 0x00000029052672a4 */ /* 0x000fe4000f8e0207 */
[----:B------:R-:W-:Y:S11]  /*5e50*/  UIMAD UR37, UR6, UR58, UR4 ;  /* 0x0000003a062572a4 */ /* 0x000ff6000f8e0204 */
[----:B------:R-:W-:Y:S01]  /*5e60*/  @!UPT UIADD3 URZ, UPT, UPT, URZ, URZ, URZ ;  /* 0x000000fffffff290 */ /* 0x000fe2000fffe0ff */
.L_x_97:
[----:B------:R-:W-:Y:S01]  /*5e70*/  UISETP.NE.AND UP0, UPT, UR39, 0x1, UPT ;  /* 0x000000012700788c */ /* 0x000fe2000bf05270 */
[----:B------:R-:W-:Y:S01]  /*5e80*/  R2UR UR11, R67 ;  /* 0x00000000430b72ca */ /* 0x000fe200000e0000 */
[----:B------:R-:W-:Y:S01]  /*5e90*/  USHF.L.U32 UR50, UR29, 0x6, URZ ;  /* 0x000000061d327899 */ /* 0x000fe200080006ff */
[----:B------:R-:W-:Y:S01]  /*5ea0*/  IADD3 R58, PT, PT, R58, 0x1, RZ ;  /* 0x000000013a3a7810 */ /* 0x000fe20007ffe0ff */
[----:B------:R-:W-:Y:S07]  /*5eb0*/  USHF.L.U32 UR49, UR32, 0x6, URZ ;  /* 0x0000000620317899 */ /* 0x000fee00080006ff */
[----:B------:R-:W1:Y:S01]  /*5ec0*/  @!UP0 LDCU.128 UR12, c[0x0][0xb10] ;  /* 0x00016200ff0c87ac */ /* 0x000e620008000c00 */
[----:B------:R-:W2:Y:S01]  /*5ed0*/  @!UP0 LDCU UR5, c[0x0][0xb0c] ;  /* 0x00016180ff0587ac */ /* 0x000ea20008000800 */
[----:B------:R-:W3:Y:S01]  /*5ee0*/  @!UP0 LDCU UR10, c[0x0][0xb20] ;  /* 0x00016400ff0a87ac */ /* 0x000ee20008000800 */
[----:B-1----:R-:W-:Y:S02]  /*5ef0*/  UIMAD.WIDE.U32 UR8, UR38, UR12, URZ ;  /* 0x0000000c260872a5 */ /* 0x002fe4000f8e00ff */
[----:B------:R-:W-:Y:S02]  /*5f00*/  UIMAD.WIDE.U32 UR6, UR37, UR15, URZ ;  /* 0x0000000f250672a5 */ /* 0x000fe4000f8e00ff */
[----:B------:R-:W-:Y:S03]  /*5f10*/  @!UP0 UISETP.NE.AND UP1, UPT, UR14, 0x1, UPT ;  /* 0x000000010e00888c */ /* 0x000fe6000bf25270 */
[----:B------:R-:W-:Y:S01]  /*5f20*/  @!UP0 UMOV UR4, UR9 ;  /* 0x0000000900048c82 */ /* 0x000fe20008000000 */
[----:B--2---:R-:W-:Y:S02]  /*5f30*/  @!UP0 UISETP.NE.AND UP2, UPT, UR5, 0x1, UPT ;  /* 0x000000010500888c */ /* 0x004fe4000bf45270 */
[----:B------:R-:W-:Y:S01]  /*5f40*/  @!UP0 USHF.R.U32.HI UR4, URZ, UR13, UR4 ;  /* 0x0000000dff048299 */ /* 0x000fe20008011604 */
[----:B------:R-:W-:Y:S02]  /*5f50*/  @!UP0 UMOV UR6, UR7 ;  /* 0x0000000700068c82 */ /* 0x000fe40008000000 */
[----:B---3--:R-:W-:Y:S02]  /*5f60*/  @!UP0 USHF.R.U32.HI UR6, URZ, UR10, UR6 ;  /* 0x0000000aff068299 */ /* 0x008fe40008011606 */
[----:B------:R-:W-:Y:S02]  /*5f70*/  @!UP0 USEL UR7, UR38, UR4, !UP2 ;  /* 0x0000000426078287 */ /* 0x000fe4000d000000 */
[----:B------:R-:W-:Y:S04]  /*5f80*/  @!UP0 USEL UR6, UR37, UR6, !UP1 ;  /* 0x0000000625068287 */ /* 0x000fe8000c800000 */
[----:B------:R-:W-:Y:S02]  /*5f90*/  @!UP0 UIADD3 UR4, UPT, UPT, -UR7, UR6, URZ ;  /* 0x0000000607048290 */ /* 0x000fe4000fffe1ff */
[----:B------:R-:W-:Y:S02]  /*5fa0*/  @!UP0 UIADD3 UR6, UPT, UPT, UR7, -UR6, URZ ;  /* 0x8000000607068290 */ /* 0x000fe4000fffe0ff */
[----:B------:R-:W-:Y:S02]  /*5fb0*/  @!UP0 UIMAD UR38, UR4, UR5, UR38 ;  /* 0x00000005042682a4 */ /* 0x000fe4000f8e0226 */
[----:B------:R-:W-:Y:S02]  /*5fc0*/  @!UP0 UIMAD UR37, UR6, UR14, UR37 ;  /* 0x0000000e062582a4 */ /* 0x000fe4000f8e0225 */
[----:B------:R-:W-:Y:S09]  /*5fd0*/  ULOP3.LUT UP0, URZ, UR11, 0x3f0, URZ, 0xc0, !UPT ;  /* 0x000003f00bff7892 */ /* 0x000ff2000f80c0ff */
[----:B------:R-:W-:Y:S05]  /*5fe0*/  BRA.U !UP0, `(.L_x_98) ;  /* 0x00000001087c7547 */ /* 0x000fea000b800000 */
[----:B------:R-:W1:Y:S01]  /*5ff0*/  LDCU.64 UR8, c[0x4][0x80] ;  /* 0x01001000ff0877ac */ /* 0x000e620008000a00 */
[----:B------:R-:W-:Y:S01]  /*6000*/  MOV R2, 0x0 ;  /* 0x0000000000027802 */ /* 0x000fe20000000f00 */
[----:B------:R-:W-:Y:S02]  /*6010*/  HFMA2 R12, -RZ, RZ, 0, 5.9604644775390625e-08 ;  /* 0x00000001ff0c7431 */ /* 0x000fe400000001ff */
[----:B------:R-:W-:Y:S01]  /*6020*/  IMAD.MOV.U32 R8, RZ, RZ, 0x70 ;  /* 0x00000070ff087424 */ /* 0x000fe200078e00ff */
[----:B------:R2:W3:Y:S01]  /*6030*/  LDC.64 R14, c[0x4][R2] ;  /* 0x01000000020e7b82 */ /* 0x0004e20000000a00 */
[----:B------:R-:W4:Y:S01]  /*6040*/  LDCU.64 UR6, c[0x4][0x88] ;  /* 0x01001100ff0677ac */ /* 0x000f220008000a00 */
[----:B------:R-:W-:Y:S01]  /*6050*/  IMAD.MOV.U32 R13, RZ, RZ, RZ ;  /* 0x000000ffff0d7224 */ /* 0x000fe200078e00ff */
[----:B------:R-:W2:Y:S01]  /*6060*/  LDCU.64 UR4, c[0x4][0x8] ;  /* 0x01000100ff0477ac */ /* 0x000ea20008000a00 */
[----:B-1----:R-:W-:Y:S01]  /*6070*/  MOV R5, UR9 ;  /* 0x0000000900057c02 */ /* 0x002fe20008000f00 */
[----:B------:R-:W-:Y:S01]  /*6080*/  IMAD.U32 R4, RZ, RZ, UR8 ;  /* 0x00000008ff047e24 */ /* 0x000fe2000f8e00ff */
[----:B----4-:R-:W-:Y:S01]  /*6090*/  MOV R7, UR7 ;  /* 0x0000000700077c02 */ /* 0x010fe20008000f00 */
[----:B------:R-:W-:Y:S01]  /*60a0*/  IMAD.U32 R6, RZ, RZ, UR6 ;  /* 0x00000006ff067e24 */ /* 0x000fe2000f8e00ff */
[----:B--2---:R-:W-:Y:S01]  /*60b0*/  MOV R11, UR5 ;  /* 0x00000005000b7c02 */ /* 0x004fe20008000f00 */
[----:B------:R-:W-:Y:S02]  /*60c0*/  IMAD.U32 R10, RZ, RZ, UR4 ;  /* 0x00000004ff0a7e24 */ /* 0x000fe4000f8e00ff */
[----:B------:R-:W-:Y:S07]  /*60d0*/  LEPC R20, `(.L_x_99) ;  /* 0x000000001014794e */ /* 0x000fee0000000000 */
[----:B---3-5:R-:W-:Y:S05]  /*60e0*/  CALL.ABS.NOINC R14 ;  /* 0x000000000e007343 */ /* 0x028fea0003c00000 */
.L_x_99:
[----:B------:R-:W1:Y:S01]  /*60f0*/  LDCU.64 UR8, c[0x4][0x80] ;  /* 0x01001000ff0877ac */ /* 0x000e620008000a00 */
[----:B------:R-:W2:Y:S01]  /*6100*/  LDC.64 R2, c[0x4][R2] ;  /* 0x0100000002027b82 */ /* 0x000ea20000000a00 */
[----:B------:R-:W-:Y:S02]  /*6110*/  HFMA2 R12, -RZ, RZ, 0, 5.9604644775390625e-08 ;  /* 0x00000001ff0c7431 */ /* 0x000fe400000001ff */
[----:B------:R-:W-:Y:S02]  /*6120*/  IMAD.MOV.U32 R8, RZ, RZ, 0x70 ;  /* 0x00000070ff087424 */ /* 0x000fe400078e00ff */
[----:B------:R-:W-:Y:S01]  /*6130*/  IMAD.MOV.U32 R13, RZ, RZ, RZ ;  /* 0x000000ffff0d7224 */ /* 0x000fe200078e00ff */
[----:B------:R-:W3:Y:S01]  /*6140*/  LDCU.64 UR6, c[0x4][0x88] ;  /* 0x01001100ff0677ac */ /* 0x000ee20008000a00 */
[----:B------:R-:W4:Y:S01]  /*6150*/  LDCU.64 UR4, c[0x4][0x8] ;  /* 0x01000100ff0477ac */ /* 0x000f220008000a00 */
[----:B-1----:R-:W-:Y:S02]  /*6160*/  MOV R4, UR8 ;  /* 0x0000000800047c02 */ /* 0x002fe40008000f00 */
[----:B------:R-:W-:Y:S02]  /*6170*/  MOV R5, UR9 ;  /* 0x0000000900057c02 */ /* 0x000fe40008000f00 */
[----:B---3--:R-:W-:Y:S01]  /*6180*/  MOV R7, UR7 ;  /* 0x0000000700077c02 */ /* 0x008fe20008000f00 */
[----:B------:R-:W-:Y:S01]  /*6190*/  IMAD.U32 R6, RZ, RZ, UR6 ;  /* 0x00000006ff067e24 */ /* 0x000fe2000f8e00ff */
[----:B----4-:R-:W-:Y:S01]  /*61a0*/  MOV R11, UR5 ;  /* 0x00000005000b7c02 */ /* 0x010fe20008000f00 */
[----:B------:R-:W-:Y:S02]  /*61b0*/  IMAD.U32 R10, RZ, RZ, UR4 ;  /* 0x00000004ff0a7e24 */ /* 0x000fe4000f8e00ff */
[----:B------:R-:W-:Y:S07]  /*61c0*/  LEPC R20, `(.L_x_98) ;  /* 0x000000001014794e */ /* 0x000fee0000000000 */
[----:B--2---:R-:W-:Y:S05]  /*61d0*/  CALL.ABS.NOINC R2 ;  /* 0x0000000002007343 */ /* 0x004fea0003c00000 */
.L_x_98:
[----:B------:R-:W-:Y:S02]  /*61e0*/  R2UR UR6, R56 ;  /* 0x00000000380672ca */ /* 0x000fe400000e0000 */
[----:B------:R-:W-:Y:S02]  /*61f0*/  R2UR UR5, R65 ;  /* 0x00000000410572ca */ /* 0x000fe400000e0000 */
[----:B------:R-:W-:Y:S02]  /*6200*/  R2UR UR4, R64 ;  /* 0x00000000400472ca */ /* 0x000fe400000e0000 */
[----:B------:R-:W-:Y:S02]  /*6210*/  ISETP.NE.U32.AND P4, PT, R50, RZ, PT ;  /* 0x000000ff3200720c */ /* 0x000fe40003f85070 */
[----:B------:R-:W-:Y:S02]  /*6220*/  ISETP.NE.U32.AND P2, PT, RZ, UR60, PT ;  /* 0x0000003cff007c0c */ /* 0x000fe4000bf45070 */
[----:B------:R-:W-:Y:S02]  /*6230*/  ISETP.NE.AND.EX P4, PT, R51, RZ, PT, P4 ;  /* 0x000000ff3300720c */ /* 0x000fe40003f85340 */
[----:B------:R-:W-:Y:S01]  /*6240*/  ISETP.NE.AND.EX P2, PT, RZ, UR61, PT, P2 ;  /* 0x0000003dff007c0c */ /* 0x000fe2000bf45320 */
[----:B------:R-:W-:Y:S02]  /*6250*/  UISETP.NE.AND UP2, UPT, UR6, URZ, UPT ;  /* 0x000000ff0600728c */ /* 0x000fe4000bf45270 */
[----:B------:R-:W-:Y:S04]  /*6260*/  UISETP.NE.U32.AND UP0, UPT, UR5, URZ, UPT ;  /* 0x000000ff0500728c */ /* 0x000fe8000bf05070 */
[----:B------:R-:W-:Y:S01]  /*6270*/  UISETP.NE.AND.EX UP1, UPT, UR4, URZ, UPT, UP0 ;  /* 0x000000ff0400728c */ /* 0x000fe2000bf25300 */
[----:B------:R-:W-:Y:S01]  /*6280*/  PLOP3.LUT P1, PT, PT, PT, UP2, 0x80, 0x8 ;  /* 0x000000000008781c */ /* 0x000fe20003f2f028 */
[----:B------:R-:W-:Y:S03]  /*6290*/  UPLOP3.LUT UP0, UPT, UPT, UPT, UPT, 0x40, 0x4 ;  /* 0x000000000004789c */ /* 0x000fe60003f0e870 */
[----:B------:R-:W-:Y:S06]  /*62a0*/  @UP2 UPLOP3.LUT UP0, UPT, UPT, UPT, UP1, 0x80, 0x8 ;  /* 0x000000000008289c */ /* 0x000fec0003f0f010 */
[----:B------:R-:W-:Y:S01]  /*62b0*/  PLOP3.LUT P0, PT, PT, PT, UP0, 0x80, 0x8 ;  /* 0x000000000008781c */ /* 0x000fe20003f0f008 */
[----:B------:R-:W-:Y:S01]  /*62c0*/  @!UPT UIADD3 URZ, UPT, UPT, URZ, URZ, URZ ;  /* 0x000000fffffff290 */ /* 0x000fe2000fffe0ff */
[----:B------:R-:W-:Y:S11]  /*62d0*/  BRA.U !UP1, `(.L_x_100) ;  /* 0x0000000109407547 */ /* 0x000ff6000b800000 */
[----:B------:R-:W-:Y:S01]  /*62e0*/  UISETP.NE.U32.AND UP0, UPT, UR60, URZ, UPT ;  /* 0x000000ff3c00728c */ /* 0x000fe2000bf05070 */
[----:B------:R-:W-:Y:S01]  /*62f0*/  R2UR UR6, R65 ;  /* 0x00000000410672ca */ /* 0x000fe200000e0000 */
[----:B------:R-:W1:Y:S01]  /*6300*/  LDCU.64 UR8, c[0x0][0x358] ;  /* 0x00006b00ff0877ac */ /* 0x000e620008000a00 */
[----:B------:R-:W-:Y:S02]  /*6310*/  HFMA2 R52, -RZ, RZ, 0, 5.9604644775390625e-08 ;  /* 0x00000001ff347431 */ /* 0x000fe400000001ff */
[----:B------:R-:W-:Y:S01]  /*6320*/  IMAD.MOV.U32 R0, RZ, RZ, 0x1 ;  /* 0x00000001ff007424 */ /* 0x000fe200078e00ff */
[----:B------:R-:W-:Y:S06]  /*6330*/  UISETP.NE.AND.EX UP0, UPT, UR61, URZ, UPT, UP0 ;  /* 0x000000ff3d00728c */ /* 0x000fec000bf05300 */
[----:B------:R-:W-:Y:S05]  /*6340*/  PLOP3.LUT P3, PT, PT, PT, UP0, 0x80, 0x8 ;  /* 0x000000000008781c */ /* 0x000fea0003f6f008 */
[----:B------:R-:W2:Y:S01]  /*6350*/  @UP0 LDCU.64 UR4, c[0x0][0x888] ;  /* 0x00011100ff0407ac */ /* 0x000ea20008000a00 */
[----:B------:R-:W-:Y:S07]  /*6360*/  @UP0 UIMAD UR6, UR36, UR6, URZ ;  /* 0x00000006240602a4 */ /* 0x000fee000f8e02ff */
[----:B------:R-:W-:Y:S01]  /*6370*/  @!P3 PRMT R52, R0, 0x7610, R52 ;  /* 0x000076100034b816 */ /* 0x000fe20000000034 */
[----:B--2---:R-:W-:Y:S06]  /*6380*/  @UP0 UIMAD.WIDE UR4, UR6, 0x4, UR4 ;  /* 0x00000004060408a5 */ /* 0x004fec000f8e0204 */
[----:B------:R-:W-:Y:S02]  /*6390*/  IMAD.U32 R2, RZ, RZ, UR4 ;  /* 0x00000004ff027e24 */ /* 0x000fe4000f8e00ff */
[----:B------:R-:W-:Y:S03]  /*63a0*/  IMAD.U32 R3, RZ, RZ, UR5 ;  /* 0x00000005ff037e24 */ /* 0x000fe6000f8e00ff */
[----:B------:R-:W2:Y:S02]  /*63b0*/  @!UP0 LDCU UR4, c[0x0][0x880] ;  /* 0x00011000ff0487ac */ /* 0x000ea40008000800 */
[----:B-1---5:R1:W5:Y:S02]  /*63c0*/  @P3 LDG.E R26, desc[UR8][R2.64] ;  /* 0x00000008021a3981 */ /* 0x022364000c1e1900 */
[----:B-12---:R-:W-:Y:S02]  /*63d0*/  @!P3 MOV R26, UR4 ;  /* 0x00000004001abc02 */ /* 0x006fe40008000f00 */
.L_x_100:
[----:B------:R-:W-:Y:S05]  /*63e0*/  @!P4 BRA `(.L_x_101) ;  /* 0x000000000024c947 */ /* 0x000fea0003800000 */
[----:B------:R-:W-:Y:S01]  /*63f0*/  ISETP.NE.U32.AND P3, PT, R48, RZ, PT ;  /* 0x000000ff3000720c */ /* 0x000fe20003f65070 */
[----:B------:R-:W1:Y:S03]  /*6400*/  LDCU.64 UR4, c[0x0][0x358] ;  /* 0x00006b00ff0477ac */ /* 0x000e660008000a00 */
[----:B------:R-:W-:Y:S11]  /*6410*/  ISETP.NE.AND.EX P3, PT, R49, RZ, PT, P3 ;  /* 0x000000ff3100720c */ /* 0x000ff60003f65330 */
[----:B------:R-:W-:Y:S02]  /*6420*/  @!UPT UIADD3 URZ, UPT, UPT, URZ, URZ, URZ ;  /* 0x000000fffffff290 */ /* 0x000fe4000fffe0ff */
[----:B------:R-:W2:Y:S01]  /*6430*/  @P3 LDC.64 R2, c[0x0][0x8a8] ;  /* 0x00022a00ff023b82 */ /* 0x000ea20000000a00 */
[----:B------:R-:W-:Y:S04]  /*6440*/  @P3 IMAD R0, R50, UR36, RZ ;  /* 0x0000002432003c24 */ /* 0x000fe8000f8e02ff */
[----:B--2---:R-:W-:Y:S05]  /*6450*/  @P3 IMAD.WIDE R2, R0, 0x4, R2 ;  /* 0x0000000400023825 */ /* 0x004fea00078e0202 */
[----:B-1---5:R1:W5:Y:S02]  /*6460*/  @P3 LDG.E R24, desc[UR4][R2.64] ;  /* 0x0000000402183981 */ /* 0x022364000c1e1900 */
[----:B-1----:R-:W2:Y:S02]  /*6470*/  @!P3 LDC R24, c[0x0][0x8a0] ;  /* 0x00022800ff18bb82 */ /* 0x002ea40000000800 */
.L_x_101:
[----:B-----5:R-:W-:Y:S01]  /*6480*/  FSETP.NEU.AND P3, PT, R26, RZ, PT ;  /* 0x000000ff1a00720b */ /* 0x020fe20003f6d000 */
[----:B------:R-:W-:Y:S01]  /*6490*/  IMAD.U32 R2, RZ, RZ, UR46 ;  /* 0x0000002eff027e24 */ /* 0x000fe2000f8e00ff */
[----:B------:R-:W-:Y:S01]  /*64a0*/  SEL R5, RZ, 0xffffffff, P2 ;  /* 0xffffffffff057807 */ /* 0x000fe20001000000 */
[----:B------:R-:W-:Y:S01]  /*64b0*/  ULOP3.LUT UR4, UR55, 0x1, URZ, 0x3c, !UPT ;  /* 0x0000000137047892 */ /* 0x000fe2000f8e3cff */
[----:B------:R-:W-:Y:S01]  /*64c0*/  @P1 LOP3.LUT P2, RZ, R52, 0xff, RZ, 0xc0, !PT ;  /* 0x000000ff34ff1812 */ /* 0x000fe2000784c0ff */
[----:B------:R-:W-:Y:S01]  /*64d0*/  BSSY B1, `(.L_x_102) ;  /* 0x000004b000017945 */ /* 0x000fe20003800000 */
[----:B------:R-:W-:Y:S01]  /*64e0*/  @P1 SEL R0, RZ, 0xffffffff, P3 ;  /* 0xffffffffff001807 */ /* 0x000fe20001800000 */
[----:B------:R-:W-:Y:S01]  /*64f0*/  IMAD.MOV.U32 R75, RZ, RZ, 0x1 ;  /* 0x00000001ff4b7424 */ /* 0x000fe200078e00ff */
[----:B------:R-:W-:Y:S01]  /*6500*/  LEA R2, R2, UR44, 0x3 ;  /* 0x0000002c02027c11 */ /* 0x000fe2000f8e18ff */
[----:B------:R-:W-:Y:S01]  /*6510*/  IMAD.U32 R73, RZ, RZ, UR4 ;  /* 0x00000004ff497e24 */ /* 0x000fe2000f8e00ff */
[----:B------:R-:W-:Y:S01]  /*6520*/  @P0 SEL R0, R5, R0, !P2 ;  /* 0x0000000005000207 */ /* 0x000fe20005000000 */
[----:B------:R-:W-:Y:S01]  /*6530*/  IMAD.U32 R74, RZ, RZ, UR46 ;  /* 0x0000002eff4a7e24 */ /* 0x000fe2000f8e00ff */
[----:B------:R-:W-:Y:S02]  /*6540*/  LEA R72, R22, UR44, 0x3 ;  /* 0x0000002c16487c11 */ /* 0x000fe4000f8e18ff */
[----:B------:R-:W-:Y:S02]  /*6550*/  CS2R R46, SRZ ;  /* 0x00000000002e7805 */ /* 0x000fe4000001ff00 */
[----:B------:R-:W-:Y:S02]  /*6560*/  @P1 LOP3.LUT R0, R0, 0x1, RZ, 0xc0, !PT ;  /* 0x0000000100001812 */ /* 0x000fe400078ec0ff */
[----:B------:R-:W-:Y:S02]  /*6570*/  CS2R R44, SRZ ;  /* 0x00000000002c7805 */ /* 0x000fe4000001ff00 */
[----:B------:R-:W-:Y:S02]  /*6580*/  SHF.L.U32 R3, R60, 0x1f, RZ ;  /* 0x0000001f3c037819 */ /* 0x000fe400000006ff */
[----:B------:R-:W-:Y:S02]  /*6590*/  CS2R R42, SRZ ;  /* 0x00000000002a7805 */ /* 0x000fe4000001ff00 */
[----:B------:R-:W-:Y:S02]  /*65a0*/  ISETP.NE.U32.OR P5, PT, R0, 0x1, !P1 ;  /* 0x000000010000780c */ /* 0x000fe40004fa5470 */
[----:B------:R-:W-:Y:S02]  /*65b0*/  CS2R R40, SRZ ;  /* 0x0000000000287805 */ /* 0x000fe4000001ff00 */
[----:B------:R-:W-:Y:S02]  /*65c0*/  PLOP3.LUT P2, PT, PT, PT, UP1, 0x80, 0x8 ;  /* 0x000000000008781c */ /* 0x000fe40003f4f018 */
[----:B------:R-:W-:Y:S02]  /*65d0*/  CS2R R38, SRZ ;  /* 0x0000000000267805 */ /* 0x000fe4000001ff00 */
[----:B------:R-:W-:Y:S02]  /*65e0*/  LEA.HI R25, R22, R22, RZ, 0x1 ;  /* 0x0000001616197211 */ /* 0x000fe400078f08ff */
[----:B------:R-:W-:Y:S02]  /*65f0*/  CS2R R36, SRZ ;  /* 0x0000000000247805 */ /* 0x000fe4000001ff00 */
[----:B------:R-:W-:Y:S02]  /*6600*/  LOP3.LUT P4, R57, R52, 0xff, RZ, 0xc0, !PT ;  /* 0x000000ff34397812 */ /* 0x000fe4000788c0ff */
[----:B------:R-:W-:Y:S02]  /*6610*/  CS2R R34, SRZ ;  /* 0x0000000000227805 */ /* 0x000fe4000001ff00 */
[----:B------:R-:W-:Y:S02]  /*6620*/  SEL R4, RZ, 0xffffffff, P3 ;  /* 0xffffffffff047807 */ /* 0x000fe40001800000 */
[----:B------:R-:W-:Y:S02]  /*6630*/  CS2R R32, SRZ ;  /* 0x0000000000207805 */ /* 0x000fe4000001ff00 */
[----:B------:R-:W-:Y:S02]  /*6640*/  P2R R69, PR, RZ, 0x20 ;  /* 0x00000020ff457803 */ /* 0x000fe40000000000 */
[----:B------:R-:W-:Y:S02]  /*6650*/  @P5 SHF.L.U32 R0, R73, 0x1f, RZ ;  /* 0x0000001f49005819 */ /* 0x000fe400000006ff */
[----:B------:R-:W-:Y:S02]  /*6660*/  @P2 SEL R4, R5, R4, !P4 ;  /* 0x0000000405042207 */ /* 0x000fe40006000000 */
[----:B------:R1:W3:Y:S02]  /*6670*/  @P5 SYNCS.PHASECHK.TRANS64.TRYWAIT P1, [R2+URZ+0xc0], R0 ;  /* 0x0000c000020055a7 */ /* 0x0002e400080211ff */
[----:B------:R-:W-:Y:S04]  /*6680*/  LOP3.LUT R4, R4, 0x1, RZ, 0xc0, !PT ;  /* 0x0000000104047812 */ /* 0x000fe800078ec0ff */
[----:B------:R-:W-:Y:S04]  /*6690*/  ISETP.NE.U32.AND P2, PT, R4, 0x1, PT ;  /* 0x000000010400780c */ /* 0x000fe80003f45070 */
[----:B------:R-:W-:Y:S01]  /*66a0*/  P2R R76, PR, RZ, 0x4 ;  /* 0x00000004ff4c7803 */ /* 0x000fe20000000000 */
[----:B------:R4:W2:Y:S01]  /*66b0*/  SYNCS.PHASECHK.TRANS64.TRYWAIT P0, [R72+URZ+0x120], R3 ;  /* 0x00012003480075a7 */ /* 0x0008a200080011ff */
[C---:B-1----:R-:W-:Y:S01]  /*66c0*/  IMAD.SHL.U32 R0, R25.reuse, 0x20, RZ ;  /* 0x0000002019007824 */ /* 0x042fe200078e00ff */
[----:B------:R-:W-:Y:S04]  /*66d0*/  LOP3.LUT R25, R25, 0xffe, RZ, 0xc0, !PT ;  /* 0x00000ffe19197812 */ /* 0x000fe800078ec0ff */
[----:B------:R-:W-:Y:S01]  /*66e0*/  LOP3.LUT R0, R0, 0xffffffc0, RZ, 0xc0, !PT ;  /* 0xffffffc000007812 */ /* 0x000fe200078ec0ff */
[----:B------:R-:W-:Y:S04]  /*66f0*/  IMAD.IADD R25, R22, 0x1, -R25 ;  /* 0x0000000116197824 */ /* 0x000fe800078e0a19 */
[----:B------:R-:W-:Y:S04]  /*6700*/  IMAD.IADD R0, R23, 0x1, R0 ;  /* 0x0000000117007824 */ /* 0x000fe800078e0200 */
[----:B------:R-:W-:Y:S01]  /*6710*/  IMAD R25, R25, 0x100000, R0 ;  /* 0x0010000019197824 */ /* 0x000fe200078e0200 */
[----:B---3--:R-:W-:Y:S01]  /*6720*/  @P5 SEL R75, RZ, 0x1, !P1 ;  /* 0x00000001ff4b5807 */ /* 0x008fe20004800000 */
[----:B----4-:R-:W-:Y:S06]  /*6730*/  @!P5 BRA `(.L_x_103) ;  /* 0x000000000090d947 */ /* 0x010fec0003800000 */
[----:B------:R-:W-:Y:S01]  /*6740*/  HFMA2 R39, -RZ, RZ, 0, 0 ;  /* 0x00000000ff277431 */ /* 0x000fe200000001ff */
[----:B------:R-:W-:Y:S01]  /*6750*/  ISETP.NE.AND P1, PT, R75, RZ, PT ;  /* 0x000000ff4b00720c */ /* 0x000fe20003f25270 */
[----:B------:R-:W-:Y:S01]  /*6760*/  IMAD.U32 R5, RZ, RZ, UR46 ;  /* 0x0000002eff057e24 */ /* 0x000fe2000f8e00ff */
[----:B------:R-:W-:Y:S11]  /*6770*/  BSSY B0, `(.L_x_104) ;  /* 0x0000005000007945 */ /* 0x000ff60003800000 */
[----:B------:R-:W-:Y:S05]  /*6780*/  @P1 BRA `(.L_x_105) ;  /* 0x00000000000c1947 */ /* 0x000fea0003800000 */
[----:B------:R-:W-:Y:S04]  /*6790*/  SHF.L.U32 R0, R73, 0x1f, RZ ;  /* 0x0000001f49007819 */ /* 0x000fe800000006ff */
[----:B------:R-:W1:Y:S02]  /*67a0*/  SYNCS.PHASECHK.TRANS64.TRYWAIT P1, [R2+URZ+0xc0], R0 ;  /* 0x0000c000020075a7 */ /* 0x000e6400080211ff */
[----:B-1----:R-:W-:Y:S05]  /*67b0*/  @!P1 BRA `(.L_x_106) ;  /* 0x0000002000189947 */ /* 0x002fea0003800000 */
.L_x_105:
[----:B------:R-:W-:Y:S05]  /*67c0*/  BSYNC B0 ;  /* 0x0000000000007941 */ /* 0x000fea0003800000 */
.L_x_104:
[----:B------:R-:W-:Y:S01]  /*67d0*/  ISETP.NE.AND P1, PT, R76, RZ, PT ;  /* 0x000000ff4c00720c */ /* 0x000fe20003f25270 */
[----:B------:R-:W-:Y:S01]  /*67e0*/  IMAD.MOV.U32 R38, RZ, RZ, RZ ;  /* 0x000000ffff267224 */ /* 0x000fe200078e00ff */
[----:B------:R-:W-:Y:S02]  /*67f0*/  CS2R R36, SRZ ;  /* 0x0000000000247805 */ /* 0x000fe4000001ff00 */
[----:B------:R-:W-:Y:S02]  /*6800*/  CS2R R34, SRZ ;  /* 0x0000000000227805 */ /* 0x000fe4000001ff00 */
[----:B------:R-:W-:Y:S02]  /*6810*/  CS2R R32, SRZ ;  /* 0x0000000000207805 */ /* 0x000fe4000001ff00 */
[----:B------:R-:W-:Y:S02]  /*6820*/  CS2R R42, SRZ ;  /* 0x00000000002a7805 */ /* 0x000fe4000001ff00 */
[----:B------:R-:W-:Y:S02]  /*6830*/  CS2R R40, SRZ ;  /* 0x0000000000287805 */ /* 0x000fe4000001ff00 */
[----:B------:R-:W-:Y:S02]  /*6840*/  CS2R R46, SRZ ;  /* 0x00000000002e7805 */ /* 0x000fe4000001ff00 */
[----:B------:R-:W-:Y:S01]  /*6850*/  CS2R R44, SRZ ;  /* 0x00000000002c7805 */ /* 0x000fe2000001ff00 */
[----:B------:R-:W-:Y:S01]  /*6860*/  @P1 IMAD R5, R5, 0x800, R27 ;  /* 0x0000080005051824 */ /* 0x000fe200078e021b */
[----:B------:R-:W-:Y:S05]  /*6870*/  @P1 WARPSYNC.ALL ;  /* 0x0000000000001948 */ /* 0x000fea0003800000 */
[----:B------:R-:W-:Y:S01]  /*6880*/  @P1 LEA R5, R5, UR44, 0x2 ;  /* 0x0000002c05051c11 */ /* 0x000fe2000f8e10ff */
[----:B------:R-:W-:Y:S04]  /*6890*/  UIADD3 UR4, UPT, UPT, UR46, 0x1, URZ ;  /* 0x000000012e047890 */ /* 0x000fe8000fffe0ff */
[----:B------:R3:W4:Y:S01]  /*68a0*/  @P1 LDSM.16.M88.4 R32, [R5+0x400] ;  /* 0x000400000520183b */ /* 0x0007220000000200 */
[----:B------:R-:W-:Y:S01]  /*68b0*/  @P1 VIADD R4, R5, 0x400 ;  /* 0x0000040005041836 */ /* 0x000fe20000000000 */
[----:B------:R-:W-:Y:S01]  /*68c0*/  UISETP.NE.AND UP0, UPT, UR4, 0x3, UPT ;  /* 0x000000030400788c */ /* 0x000fe2000bf05270 */
[C-C-:B-1----:R-:W-:Y:S02]  /*68d0*/  @P1 IMAD R2, R62.reuse, 0x4, R5.reuse ;  /* 0x000000043e021824 */ /* 0x142fe400078e0205 */
[C---:B------:R-:W-:Y:S01]  /*68e0*/  @P1 IMAD R4, R61.reuse, 0x4, R4 ;  /* 0x000000043d041824 */ /* 0x040fe200078e0204 */
[----:B------:R-:W-:Y:S01]  /*68f0*/  USEL UR5, URZ, 0x1, UP0 ;  /* 0x00000001ff057887 */ /* 0x000fe20008000000 */
[----:B------:R-:W-:Y:S01]  /*6900*/  @P1 IMAD R0, R61, 0x4, R5 ;  /* 0x000000043d001824 */ /* 0x000fe200078e0205 */
[----:B------:R3:W1:Y:S01]  /*6910*/  @P1 LDSM.16.M88.4 R36, [R2+0x400] ;  /* 0x000400000224183b */ /* 0x0006620000000200 */
[----:B------:R-:W-:Y:S01]  /*6920*/  @P1 IMAD R4, R62, 0x4, R4 ;  /* 0x000000043e041824 */ /* 0x000fe200078e0204 */
[----:B------:R-:W-:Y:S02]  /*6930*/  USEL UR4, UR4, URZ, UP0 ;  /* 0x000000ff04047287 */ /* 0x000fe40008000000 */
[----:B------:R3:W1:Y:S01]  /*6940*/  @P1 LDSM.16.M88.4 R40, [R0+0x400] ;  /* 0x000400000028183b */ /* 0x0006620000000200 */
[----:B------:R-:W-:Y:S03]  /*6950*/  LOP3.LUT R73, R73, UR5, RZ, 0x3c, !PT ;  /* 0x0000000549497c12 */ /* 0x000fe6000f8e3cff */
[----:B------:R3:W1:Y:S01]  /*6960*/  @P1 LDSM.16.M88.4 R44, [R4] ;  /* 0x00000000042c183b */ /* 0x0006620000000200 */
[----:B------:R-:W-:Y:S03]  /*6970*/  IMAD.U32 R74, RZ, RZ, UR4 ;  /* 0x00000004ff4a7e24 */ /* 0x000fe6000f8e00ff */
.L_x_103:
[----:B------:R-:W-:Y:S05]  /*6980*/  BSYNC B1 ;  /* 0x0000000000017941 */ /* 0x000fea0003800000 */
.L_x_102:
[----:B---3--:R-:W-:Y:S04]  /*6990*/  SHF.R.U32.HI R0, RZ, 0x15, R25 ;  /* 0x00000015ff007819 */ /* 0x008fe80000011619 */
[----:B------:R-:W-:Y:S01]  /*69a0*/  LOP3.LUT P1, RZ, R0, 0x3, R53, 0x48, !PT ;  /* 0x0000000300ff7812 */ /* 0x000fe20007824835 */
[----:B------:R-:W-:Y:S01]  /*69b0*/  @!UPT UIADD3 URZ, UPT, UPT, URZ, URZ, URZ ;  /* 0x000000fffffff290 */ /* 0x000fe2000fffe0ff */
[----:B--2---:R-:W-:Y:S11]  /*69c0*/  @P0 BRA `(.L_x_107) ;  /* 0x0000000000080947 */ /* 0x004ff60003800000 */
[----:B------:R-:W2:Y:S02]  /*69d0*/  SYNCS.PHASECHK.TRANS64.TRYWAIT P0, [R72+URZ+0x120], R3 ;  /* 0x00012003480075a7 */ /* 0x000ea400080011ff */
[----:B--2---:R-:W-:Y:S05]  /*69e0*/  @!P0 BRA `(.L_x_108) ;  /* 0x0000001c00a08947 */ /* 0x004fea0003800000 */
.L_x_107:
[----:B------:R-:W-:Y:S05]  /*69f0*/  @!P1 BRA `(.L_x_109) ;  /* 0x0000000000409947 */ /* 0x000fea0003800000 */
[----:B------:R-:W3:Y:S01]  /*6a00*/  LDCU.64 UR8, c[0x4][0x70] ;  /* 0x01000e00ff0877ac */ /* 0x000ee20008000a00 */
[----:B--2---:R-:W-:Y:S01]  /*6a10*/  MOV R3, 0x0 ;  /* 0x0000000000037802 */ /* 0x004fe20000000f00 */
[----:B------:R-:W-:Y:S02]  /*6a20*/  HFMA2 R12, -RZ, RZ, 0, 5.9604644775390625e-08 ;  /* 0x00000001ff0c7431 */ /* 0x000fe400000001ff */
[----:B------:R-:W-:Y:S02]  /*6a30*/  IMAD.MOV.U32 R8, RZ, RZ, 0x192 ;  /* 0x00000192ff087424 */ /* 0x000fe400078e00ff */
[----:B------:R-:W-:Y:S01]  /*6a40*/  IMAD.MOV.U32 R13, RZ, RZ, RZ ;  /* 0x000000ffff0d7224 */ /* 0x000fe200078e00ff */
[----:B------:R-:W2:Y:S01]  /*6a50*/  LDCU.64 UR6, c[0x4][0x78] ;  /* 0x01000f00ff0677ac */ /* 0x000ea20008000a00 */
[----:B------:R-:W1:Y:S01]  /*6a60*/  LDC.64 R2, c[0x4][R3] ;  /* 0x0100000003027b82 */ /* 0x000e620000000a00 */
[----:B------:R-:W5:Y:S01]  /*6a70*/  LDCU.64 UR4, c[0x4][0x10] ;  /* 0x01000200ff0477ac */ /* 0x000f620008000a00 */
[----:B---3--:R-:W-:Y:S01]  /*6a80*/  MOV R5, UR9 ;  /* 0x0000000900057c02 */ /* 0x008fe20008000f00 */
[----:B------:R-:W-:Y:S01]  /*6a90*/  IMAD.U32 R4, RZ, RZ, UR8 ;  /* 0x00000008ff047e24 */ /* 0x000fe2000f8e00ff */
[----:B--2---:R-:W-:Y:S01]  /*6aa0*/  MOV R7, UR7 ;  /* 0x0000000700077c02 */ /* 0x004fe20008000f00 */
[----:B------:R-:W-:Y:S01]  /*6ab0*/  IMAD.U32 R6, RZ, RZ, UR6 ;  /* 0x00000006ff067e24 */ /* 0x000fe2000f8e00ff */
[----:B-----5:R-:W-:Y:S01]  /*6ac0*/  MOV R11, UR5 ;  /* 0x00000005000b7c02 */ /* 0x020fe20008000f00 */
[----:B------:R-:W-:Y:S02]  /*6ad0*/  IMAD.U32 R10, RZ, RZ, UR4 ;  /* 0x00000004ff0a7e24 */ /* 0x000fe4000f8e00ff */
[----:B------:R-:W-:Y:S07]  /*6ae0*/  LEPC R20, `(.L_x_109) ;  /* 0x000000001014794e */ /* 0x000fee0000000000 */
[----:B-1--4-:R-:W-:Y:S05]  /*6af0*/  CALL.ABS.NOINC R2 ;  /* 0x0000000002007343 */ /* 0x012fea0003c00000 */
.L_x_109:
[----:B------:R-:W-:Y:S05]  /*6b00*/  WARPSYNC.ALL ;  /* 0x0000000000007948 */ /* 0x000fea0003800000 */
[----:B------:R-:W-:Y:S01]  /*6b10*/  R2UR UR4, R25 ;  /* 0x00000000190472ca */ /* 0x000fe200000e0000 */
[----:B------:R-:W-:Y:S01]  /*6b20*/  BSSY.RECONVERGENT B0, `(.L_x_110) ;  /* 0x000003f000007945 */ /* 0x000fe20003800200 */
[----:B------:R-:W-:Y:S02]  /*6b30*/  MOV R20, UR46 ;  /* 0x0000002e00147c02 */ /* 0x000fe40008000f00 */
[----:B------:R-:W-:Y:S02]  /*6b40*/  SHF.L.U32 R70, R62, 0x2, RZ ;  /* 0x000000023e467819 */ /* 0x000fe400000006ff */
[----:B------:R-:W-:Y:S02]  /*6b50*/  LEA R20, R20, R27, 0xb ;  /* 0x0000001b14147211 */ /* 0x000fe400078e58ff */
[----:B------:R-:W-:Y:S02]  /*6b60*/  SHF.L.U32 R71, R61, 0x2, RZ ;  /* 0x000000023d477819 */ /* 0x000fe400000006ff */
[----:B------:R-:W-:Y:S02]  /*6b70*/  LEA R20, R20, UR44, 0x2 ;  /* 0x0000002c14147c11 */ /* 0x000fe4000f8e10ff */
[----:B------:R-:W-:Y:S01]  /*6b80*/  ISETP.NE.AND P0, PT, R63, RZ, PT ;  /* 0x000000ff3f00720c */ /* 0x000fe20003f05270 */
[----:B------:R-:W3:Y:S02]  /*6b90*/  LDTM.16dp128bit.x8 R4, tmem[UR4] ;  /* 0x00000004000479ee */ /* 0x000ee40008180000 */
[C---:B---3--:R-:W-:Y:S01]  /*6ba0*/  FMUL R0, R24.reuse, R4 ;  /* 0x0000000418007220 */ /* 0x048fe20000400000 */
[C---:B------:R-:W-:Y:S01]  /*6bb0*/  FMUL R2, R24.reuse, R5 ;  /* 0x0000000518027220 */ /* 0x040fe20000400000 */
[C---:B--2---:R-:W-:Y:S01]  /*6bc0*/  FMUL R3, R24.reuse, R6 ;  /* 0x0000000618037220 */ /* 0x044fe20000400000 */
[----:B------:R-:W-:Y:S01]  /*6bd0*/  FMUL R7, R24, R7 ;  /* 0x0000000718077220 */ /* 0x000fe20000400000 */
[----:B----4-:R-:W-:Y:S01]  /*6be0*/  FFMA R28, R26, R32, R0 ;  /* 0x000000201a1c7223 */ /* 0x010fe20000000000 */
[----:B------:R-:W-:Y:S01]  /*6bf0*/  FMUL R4, R24, R8 ;  /* 0x0000000818047220 */ /* 0x000fe20000400000 */
[----:B------:R-:W-:Y:S01]  /*6c00*/  FFMA R29, R26, R33, R2 ;  /* 0x000000211a1d7223 */ /* 0x000fe20000000002 */
[----:B------:R-:W-:Y:S01]  /*6c10*/  FMUL R5, R24, R9 ;  /* 0x0000000918057220 */ /* 0x000fe20000400000 */
[----:B------:R-:W-:Y:S01]  /*6c20*/  FFMA R30, R26, R34, R3 ;  /* 0x000000221a1e7223 */ /* 0x000fe20000000003 */
[----:B------:R-:W-:Y:S01]  /*6c30*/  FMUL R6, R24, R10 ;  /* 0x0000000a18067220 */ /* 0x000fe20000400000 */
[----:B------:R-:W-:Y:S01]  /*6c40*/  FFMA R31, R26, R35, R7 ;  /* 0x000000231a1f7223 */ /* 0x000fe20000000007 */
[----:B------:R-:W-:Y:S01]  /*6c50*/  FMUL R11, R24, R11 ;  /* 0x0000000b180b7220 */ /* 0x000fe20000400000 */
[----:B-1----:R-:W-:Y:S01]  /*6c60*/  FFMA R4, R26, R36, R4 ;  /* 0x000000241a047223 */ /* 0x002fe20000000004 */
[----:B------:R-:W-:Y:S01]  /*6c70*/  FMUL R8, R24, R12 ;  /* 0x0000000c18087220 */ /* 0x000fe20000400000 */
[----:B------:R-:W-:Y:S01]  /*6c80*/  FFMA R5, R26, R37, R5 ;  /* 0x000000251a057223 */ /* 0x000fe20000000005 */
[----:B------:R1:W-:Y:S01]  /*6c90*/  STSM.16.M88.4 [R20+0x400], R28 ;  /* 0x0004001c14007844 */ /* 0x0003e20000000200 */
[----:B------:R-:W-:Y:S01]  /*6ca0*/  FMUL R9, R24, R13 ;  /* 0x0000000d18097220 */ /* 0x000fe20000400000 */
[----:B------:R-:W-:Y:S01]  /*6cb0*/  FFMA R6, R26, R38, R6 ;  /* 0x000000261a067223 */ /* 0x000fe20000000006 */
[C---:B------:R-:W-:Y:S01]  /*6cc0*/  FMUL R10, R24.reuse, R14 ;  /* 0x0000000e180a7220 */ /* 0x040fe20000400000 */
[----:B------:R-:W-:Y:S01]  /*6cd0*/  FMUL R13, R24, R17 ;  /* 0x00000011180d7220 */ /* 0x000fe20000400000 */
[----:B------:R-:W-:Y:S01]  /*6ce0*/  IADD3 R17, PT, PT, R70, 0x400, R20 ;  /* 0x0000040046117810 */ /* 0x000fe20007ffe014 */
[----:B------:R-:W-:Y:S01]  /*6cf0*/  FFMA R7, R26, R39, R11 ;  /* 0x000000271a077223 */ /* 0x000fe2000000000b */
[----:B------:R-:W-:Y:S01]  /*6d00*/  FMUL R15, R24, R15 ;  /* 0x0000000f180f7220 */ /* 0x000fe20000400000 */
[----:B------:R-:W-:Y:S01]  /*6d10*/  FFMA R8, R26, R40, R8 ;  /* 0x000000281a087223 */ /* 0x000fe20000000008 */
[----:B------:R-:W-:Y:S01]  /*6d20*/  FMUL R12, R24, R16 ;  /* 0x00000010180c7220 */ /* 0x000fe20000400000 */
[C---:B------:R-:W-:Y:S01]  /*6d30*/  FFMA R9, R26.reuse, R41, R9 ;  /* 0x000000291a097223 */ /* 0x040fe20000000009 */
[----:B------:R1:W-:Y:S01]  /*6d40*/  STSM.16.M88.4 [R17], R4 ;  /* 0x0000000411007844 */ /* 0x0003e20000000200 */
[----:B------:R-:W-:Y:S01]  /*6d50*/  FFMA R10, R26, R42, R10 ;  /* 0x0000002a1a0a7223 */ /* 0x000fe2000000000a */
[----:B------:R-:W-:Y:S01]  /*6d60*/  FMUL R14, R24, R18 ;  /* 0x00000012180e7220 */ /* 0x000fe20000400000 */
[----:B------:R-:W-:Y:S01]  /*6d70*/  IADD3 R16, PT, PT, R71, 0x400, R20 ;  /* 0x0000040047107810 */ /* 0x000fe20007ffe014 */
[----:B------:R-:W-:Y:S01]  /*6d80*/  FFMA R11, R26, R43, R15 ;  /* 0x0000002b1a0b7223 */ /* 0x000fe2000000000f */
[----:B------:R-:W-:Y:S01]  /*6d90*/  FMUL R19, R24, R19 ;  /* 0x0000001318137220 */ /* 0x000fe20000400000 */
[C---:B------:R-:W-:Y:S01]  /*6da0*/  FFMA R12, R26.reuse, R44, R12 ;  /* 0x0000002c1a0c7223 */ /* 0x040fe2000000000c */
[C---:B------:R-:W-:Y:S01]  /*6db0*/  FFMA R13, R26.reuse, R45, R13 ;  /* 0x0000002d1a0d7223 */ /* 0x040fe2000000000d */
[----:B------:R-:W-:Y:S01]  /*6dc0*/  FFMA R14, R26, R46, R14 ;  /* 0x0000002e1a0e7223 */ /* 0x000fe2000000000e */
[----:B------:R1:W-:Y:S01]  /*6dd0*/  STSM.16.M88.4 [R16], R8 ;  /* 0x0000000810007844 */ /* 0x0003e20000000200 */
[----:B------:R-:W-:Y:S01]  /*6de0*/  IADD3 R0, PT, PT, R70, R16, RZ ;  /* 0x0000001046007210 */ /* 0x000fe20007ffe0ff */
[----:B------:R-:W-:Y:S05]  /*6df0*/  FFMA R15, R26, R47, R19 ;  /* 0x0000002f1a0f7223 */ /* 0x000fea0000000013 */
[----:B------:R1:W-:Y:S01]  /*6e00*/  STSM.16.M88.4 [R0], R12 ;  /* 0x0000000c00007844 */ /* 0x0003e20000000200 */
[----:B------:R-:W-:Y:S01]  /*6e10*/  @!PT LDS RZ, [RZ] ;  /* 0x00000000fffff984 */ /* 0x000fe20000000800 */
[----:B------:R-:W-:Y:S01]  /*6e20*/  @!PT LDS RZ, [RZ] ;  /* 0x00000000fffff984 */ /* 0x000fe20000000800 */
[----:B------:R-:W-:Y:S01]  /*6e30*/  @!PT LDS RZ, [RZ] ;  /* 0x00000000fffff984 */ /* 0x000fe20000000800 */
[----:B------:R-:W-:Y:S01]  /*6e40*/  @!PT LDS RZ, [RZ] ;  /* 0x00000000fffff984 */ /* 0x000fe20000000800 */
[----:B------:R2:W-:Y:S06]  /*6e50*/  MEMBAR.ALL.CTA ;  /* 0x0000000000007992 */ /* 0x0005ec0000008000 */
[----:B--2---:R-:W2:Y:S02]  /*6e60*/  FENCE.VIEW.ASYNC.S ;  /* 0x00000000000073c6 */ /* 0x004ea40000000000 */
[----:B--2---:R-:W-:Y:S06]  /*6e70*/  BAR.SYNC.DEFER_BLOCKING 0x1, 0x80 ;  /* 0x0042000000007b1d */ /* 0x004fec0000010000 */
[----:B------:R-:W-:Y:S05]  /*6e80*/  @P0 BRA `(.L_x_111) ;  /* 0x0000000000200947 */ /* 0x000fea0003800000 */
[----:B------:R-:W2:Y:S01]  /*6e90*/  LDCU.64 UR6, c[0x0][0x348] ;  /* 0x00006900ff0677ac */ /* 0x000ea20008000a00 */
[----:B------:R-:W-:Y:S01]  /*6ea0*/  ULEA UR5, UR46, UR44, 0xd ;  /* 0x0000002c2e057291 */ /* 0x000fe2000f8e68ff */
[----:B------:R-:W-:Y:S03]  /*6eb0*/  UMOV UR51, UR36 ;  /* 0x0000002400337c82 */ /* 0x000fe60008000000 */
[----:B------:R-:W-:Y:S02]  /*6ec0*/  UIADD3 UR48, UPT, UPT, UR5, 0x400, URZ ;  /* 0x0000040005307890 */ /* 0x000fe4000fffe0ff */
[----:B--2---:R-:W-:Y:S04]  /*6ed0*/  UIADD3 UR4, UP0, UPT, UR6, 0x680, URZ ;  /* 0x0000068006047890 */ /* 0x004fe8000ff1e0ff */
[----:B------:R-:W-:Y:S09]  /*6ee0*/  UIADD3.X UR5, UPT, UPT, URZ, UR7, URZ, UP0, !UPT ;  /* 0x00000007ff057290 */ /* 0x000ff200087fe4ff */
[----:B------:R2:W-:Y:S02]  /*6ef0*/  UTMASTG.3D [UR48], [UR4] ;  /* 0x00000030040073b5 */ /* 0x0005e40008010000 */
[----:B--2---:R0:W-:Y:S02]  /*6f00*/  UTMACMDFLUSH ;  /* 0x00000000000079b7 */ /* 0x0041e40000000000 */
.L_x_111:
[----:B------:R-:W-:Y:S05]  /*6f10*/  BSYNC.RECONVERGENT B0 ;  /* 0x0000000000007941 */ /* 0x000fea0003800200 */
.L_x_110:
[----:B------:R-:W-:Y:S01]  /*6f20*/  UIADD3 UR47, UPT, UPT, UR46, 0x1, URZ ;  /* 0x000000012e2f7890 */ /* 0x000fe2000fffe0ff */
[----:B------:R-:W-:Y:S03]  /*6f30*/  BSSY.RECONVERGENT B0, `(.L_x_112) ;  /* 0x0000005000007945 */ /* 0x000fe60003800200 */
[----:B------:R-:W-:Y:S04]  /*6f40*/  UISETP.NE.AND UP0, UPT, UR47, 0x3, UPT ;  /* 0x000000032f00788c */ /* 0x000fe8000bf05270 */
[----:B------:R-:W-:Y:S01]  /*6f50*/  USEL UR45, UR47, URZ, UP0 ;  /* 0x000000ff2f2d7287 */ /* 0x000fe20008000000 */
[----:B------:R-:W-:Y:S11]  /*6f60*/  @P0 BRA `(.L_x_113) ;  /* 0x0000000000040947 */ /* 0x000ff60003800000 */
[----:B------:R-:W-:Y:S04]  /*6f70*/  DEPBAR.LE SB0, 0x1 ;  /* 0x000080400000791a */ /* 0x000fe80000000000 */
.L_x_113:
[----:B------:R-:W-:Y:S05]  /*6f80*/  BSYNC.RECONVERGENT B0 ;  /* 0x0000000000007941 */ /* 0x000fea0003800200 */
.L_x_112:
[----:B------:R-:W-:Y:S01]  /*6f90*/  BAR.SYNC.DEFER_BLOCKING 0x1, 0x80 ;  /* 0x0042000000007b1d */ /* 0x000fe20000010000 */
[----:B------:R-:W-:Y:S01]  /*6fa0*/  ISETP.NE.AND P1, PT, R69, RZ, PT ;  /* 0x000000ff4500720c */ /* 0x000fe20003f25270 */
[----:B------:R-:W-:Y:S01]  /*6fb0*/  UISETP.NE.AND UP0, UPT, UR53, URZ, UPT ;  /* 0x000000ff3500728c */ /* 0x000fe2000bf05270 */
[----:B------:R-:W-:Y:S11]  /*6fc0*/  LEA R2, R74, UR44, 0x3 ;  /* 0x0000002c4a027c11 */ /* 0x000ff6000f8e18ff */
[----:B------:R-:W-:Y:S01]  /*6fd0*/  @P1 SHF.L.U32 R3, R73, 0x1f, RZ ;  /* 0x0000001f49031819 */ /* 0x000fe200000006ff */
[----:B------:R-:W-:Y:S06]  /*6fe0*/  BRA.U !UP0, `(.L_x_114) ;  /* 0x0000000108247547 */ /* 0x000fec000b800000 */
[----:B-1----:R-:W-:Y:S01]  /*6ff0*/  IMAD.U32 R4, RZ, RZ, UR52 ;  /* 0x00000034ff047e24 */ /* 0x002fe2000f8e00ff */
[----:B------:R-:W-:Y:S01]  /*7000*/  MOV R0, UR54 ;  /* 0x0000003600007c02 */ /* 0x000fe20008000f00 */
[----:B------:R-:W-:Y:S03]  /*7010*/  UIADD3 UR4, UPT, UPT, UR52, 0x1, URZ ;  /* 0x0000000134047890 */ /* 0x000fe6000fffe0ff */
[----:B------:R-:W-:Y:S01]  /*7020*/  @P1 LEA R4, R4, UR44, 0x3 ;  /* 0x0000002c04041c11 */ /* 0x000fe2000f8e18ff */
[----:B------:R-:W-:Y:S04]  /*7030*/  UISETP.NE.AND UP0, UPT, UR4, 0x3, UPT ;  /* 0x000000030400788c */ /* 0x000fe8000bf05270 */
[----:B------:R-:W-:Y:S01]  /*7040*/  @P1 VIADD R4, R4, 0xd8 ;  /* 0x000000d804041836 */ /* 0x000fe20000000000 */
[----:B------:R-:W-:Y:S04]  /*7050*/  USEL UR52, UR4, URZ, UP0 ;  /* 0x000000ff04347287 */ /* 0x000fe80008000000 */
[----:B------:R-:W-:Y:S04]  /*7060*/  @P1 PRMT R0, R0, 0x654, R4 ;  /* 0x0000065400001816 */ /* 0x000fe80000000004 */
[----:B------:R2:W-:Y:S04]  /*7070*/  @P1 SYNCS.ARRIVE.TRANS64.RED.A1T0 RZ, [R0+URZ], RZ ;  /* 0x000000ff00ff19a7 */ /* 0x0005e800081004ff */
.L_x_114:
[----:B------:R-:W3:Y:S01]  /*7080*/  @P1 SYNCS.PHASECHK.TRANS64.TRYWAIT P0, [R2+URZ+0xc0], R3 ;  /* 0x0000c003020015a7 */ /* 0x000ee200080011ff */
[----:B------:R-:W-:Y:S01]  /*7090*/  BSSY B1, `(.L_x_115) ;  /* 0x0000017000017945 */ /* 0x000fe20003800000 */
[----:B---3--:R-:W-:Y:S03]  /*70a0*/  @P1 SEL R75, RZ, 0x1, !P0 ;  /* 0x00000001ff4b1807 */ /* 0x008fe60004000000 */
[----:B------:R-:W-:Y:S05]  /*70b0*/  @!P1 BRA `(.L_x_116) ;  /* 0x0000000000509947 */ /* 0x000fea0003800000 */
[----:B------:R-:W-:Y:S01]  /*70c0*/  ISETP.NE.AND P1, PT, R76, RZ, PT ;  /* 0x000000ff4c00720c */ /* 0x000fe20003f25270 */
[----:B------:R-:W-:Y:S01]  /*70d0*/  BSSY B0, `(.L_x_117) ;  /* 0x000000a000007945 */ /* 0x000fe20003800000 */
[----:B------:R-:W-:Y:S11]  /*70e0*/  ISETP.NE.AND P0, PT, R75, RZ, PT ;  /* 0x000000ff4b00720c */ /* 0x000ff60003f05270 */
[----:B-1----:R-:W-:Y:S05]  /*70f0*/  @P1 IMAD R4, R74, 0x800, R27 ;  /* 0x000008004a041824 */ /* 0x002fea00078e021b */
[----:B------:R-:W-:Y:S05]  /*7100*/  @P1 LEA R4, R4, UR44, 0x2 ;  /* 0x0000002c04041c11 */ /* 0x000fea000f8e10ff */
[--C-:B--2---:R-:W-:Y:S02]  /*7110*/  @P1 IMAD.IADD R0, R71, 0x1, R4.reuse ;  /* 0x0000000147001824 */ /* 0x104fe400078e0204 */
[----:B------:R-:W-:Y:S01]  /*7120*/  @P1 IMAD.IADD R3, R70, 0x1, R4 ;  /* 0x0000000146031824 */ /* 0x000fe200078e0204 */
[----:B------:R-:W-:Y:S06]  /*7130*/  @P0 BRA `(.L_x_118) ;  /* 0x00000000000c0947 */ /* 0x000fec0003800000 */
[----:B------:R-:W-:Y:S04]  /*7140*/  SHF.L.U32 R73, R73, 0x1f, RZ ;  /* 0x0000001f49497819 */ /* 0x000fe800000006ff */
[----:B------:R-:W1:Y:S02]  /*7150*/  SYNCS.PHASECHK.TRANS64.TRYWAIT P0, [R2+URZ+0xc0], R73 ;  /* 0x0000c049020075a7 */ /* 0x000e6400080011ff */
[----:B-1----:R-:W-:Y:S05]  /*7160*/  @!P0 BRA `(.L_x_119) ;  /* 0x0000001400d48947 */ /* 0x002fea0003800000 */
.L_x_118:
[----:B------:R-:W-:Y:S05]  /*7170*/  BSYNC B0 ;  /* 0x0000000000007941 */ /* 0x000fea0003800000 */
.L_x_117:
[----:B------:R-:W-:Y:S11]  /*7180*/  ISETP.NE.AND P0, PT, R76, RZ, PT ;  /* 0x000000ff4c00720c */ /* 0x000ff60003f05270 */
[----:B------:R-:W-:Y:S02]  /*7190*/  @!UPT UIADD3 URZ, UPT, UPT, URZ, URZ, URZ ;  /* 0x000000fffffff290 */ /* 0x000fe4000fffe0ff */
[----:B-1----:R-:W-:Y:S01]  /*71a0*/  @P0 IADD3 R2, PT, PT, R70, R0, RZ ;  /* 0x0000000046020210 */ /* 0x002fe20007ffe0ff */
[----:B------:R-:W-:Y:S05]  /*71b0*/  @P0 WARPSYNC.ALL ;  /* 0x0000000000000948 */ /* 0x000fea0003800000 */
[----:B------:R3:W4:Y:S04]  /*71c0*/  @P0 LDSM.16.M88.4 R32, [R4+0x400] ;  /* 0x000400000420083b */ /* 0x0007280000000200 */
[----:B------:R3:W1:Y:S04]  /*71d0*/  @P0 LDSM.16.M88.4 R36, [R3+0x400] ;  /* 0x000400000324083b */ /* 0x0006680000000200 */
[----:B------:R3:W2:Y:S04]  /*71e0*/  @P0 LDSM.16.M88.4 R40, [R0+0x400] ;  /* 0x000400000028083b */ /* 0x0006a80000000200 */
[----:B------:R3:W1:Y:S02]  /*71f0*/  @P0 LDSM.16.M88.4 R44, [R2+0x400] ;  /* 0x00040000022c083b */ /* 0x0006640000000200 */
.L_x_116:
[----:B------:R-:W-:Y:S05]  /*7200*/  BSYNC B1 ;  /* 0x0000000000017941 */ /* 0x000fea0003800000 */
.L_x_115:
[----:B-123--:R-:W-:Y:S05]  /*7210*/  VIADD R0, R25, 0x20 ;  /* 0x0000002019007836 */ /* 0x00efea0000000000 */
[----:B------:R-:W-:Y:S04]  /*7220*/  SHF.R.U32.HI R0, RZ, 0x15, R0 ;  /* 0x00000015ff007819 */ /* 0x000fe80000011600 */
[----:B------:R-:W-:Y:S11]  /*7230*/  LOP3.LUT P0, RZ, R0, 0x3, R53, 0x48, !PT ;  /* 0x0000000300ff7812 */ /* 0x000ff60007804835 */
[----:B------:R-:W-:Y:S02]  /*7240*/  @!UPT UIADD3 URZ, UPT, UPT, URZ, URZ, URZ ;  /* 0x000000fffffff290 */ /* 0x000fe4000fffe0ff */
[----:B------:R-:W-:Y:S05]  /*7250*/  @!P0 BRA `(.L_x_120) ;  /* 0x0000000000408947 */ /* 0x000fea0003800000 */
[----:B------:R-:W1:Y:S01]  /*7260*/  LDCU.64 UR8, c[0x4][0x70] ;  /* 0x01000e00ff0877ac */ /* 0x000e620008000a00 */
[----:B------:R-:W-:Y:S01]  /*7270*/  MOV R3, 0x0 ;  /* 0x0000000000037802 */ /* 0x000fe20000000f00 */
[----:B------:R-:W-:Y:S02]  /*7280*/  HFMA2 R12, -RZ, RZ, 0, 5.9604644775390625e-08 ;  /* 0x00000001ff0c7431 */ /* 0x000fe400000001ff */
[----:B------:R-:W-:Y:S02]  /*7290*/  IMAD.MOV.U32 R8, RZ, RZ, 0x192 ;  /* 0x00000192ff087424 */ /* 0x000fe400078e00ff */
[----:B------:R-:W-:Y:S01]  /*72a0*/  IMAD.MOV.U32 R13, RZ, RZ, RZ ;  /* 0x000000ffff0d7224 */ /* 0x000fe200078e00ff */
[----:B------:R-:W2:Y:S01]  /*72b0*/  LDCU.64 UR6, c[0x4][0x78] ;  /* 0x01000f00ff0677ac */ /* 0x000ea20008000a00 */
[----:B------:R-:W3:Y:S01]  /*72c0*/  LDC.64 R2, c[0x4][R3] ;  /* 0x0100000003027b82 */ /* 0x000ee20000000a00 */
[----:B------:R-:W5:Y:S01]  /*72d0*/  LDCU.64 UR4, c[0x4][0x10] ;  /* 0x01000200ff0477ac */ /* 0x000f620008000a00 */
[----:B-1----:R-:W-:Y:S01]  /*72e0*/  MOV R5, UR9 ;  /* 0x0000000900057c02 */ /* 0x002fe20008000f00 */
[----:B------:R-:W-:Y:S01]  /*72f0*/  IMAD.U32 R4, RZ, RZ, UR8 ;  /* 0x00000008ff047e24 */ /* 0x000fe2000f8e00ff */
[----:B--2---:R-:W-:Y:S01]  /*7300*/  MOV R7, UR7 ;  /* 0x0000000700077c02 */ /* 0x004fe20008000f00 */
[----:B------:R-:W-:Y:S01]  /*7310*/  IMAD.U32 R6, RZ, RZ, UR6 ;  /* 0x00000006ff067e24 */ /* 0x000fe2000f8e00ff */
[----:B-----5:R-:W-:Y:S01]  /*7320*/  MOV R11, UR5 ;  /* 0x00000005000b7c02 */ /* 0x020fe20008000f00 */
[----:B------:R-:W-:Y:S02]  /*7330*/  IMAD.U32 R10, RZ, RZ, UR4 ;  /* 0x00000004ff0a7e24 */ /* 0x000fe4000f8e00ff */
[----:B------:R-:W-:Y:S07]  /*7340*/  LEPC R20, `(.L_x_120) ;  /* 0x000000001014794e */ /* 0x000fee0000000000 */
[----:B---34-:R-:W-:Y:S05]  /*7350*/  CALL.ABS.NOINC R2 ;  /* 0x0000000002007343 */ /* 0x018fea0003c00000 */
.L_x_120:
[----:B------:R-:W-:Y:S01]  /*7360*/  ISETP.NE.AND P0, PT, R63, RZ, PT ;  /* 0x000000ff3f00720c */ /* 0x000fe20003f05270 */
[----:B------:R-:W-:Y:S05]  /*7370*/  WARPSYNC.ALL ;  /* 0x0000000000007948 */ /* 0x000fea0003800000 */
[----:B------:R-:W-:Y:S01]  /*7380*/  R2UR UR4, R25 ;  /* 0x00000000190472ca */ /* 0x000fe200000e0000 */
[----:B------:R-:W-:Y:S11]  /*7390*/  BSSY.RECONVERGENT B0, `(.L_x_121) ;  /* 0x0000045000007945 */ /* 0x000ff60003800200 */
[----:B------:R-:W-:Y:S01]  /*73a0*/  @!UPT UIADD3 URZ, UPT, UPT, URZ, URZ, URZ ;  /* 0x000000fffffff290 */ /* 0x000fe2000fffe0ff */
[----:B------:R-:W1:Y:S01]  /*73b0*/  LDTM.16dp128bit.x8 R4, tmem[UR4+0x20] ;  /* 0x00002004000479ee */ /* 0x000e620008180000 */
[----:B------:R-:W-:Y:S01]  /*73c0*/  R2UR UR4, R72 ;  /* 0x00000000480472ca */ /* 0x000fe200000e0000 */
[----:B------:R-:W-:Y:S11]  /*73d0*/  NOP ;  /* 0x0000000000007918 */ /* 0x000ff60000000000 */
[----:B------:R-:W-:Y:S01]  /*73e0*/  @!UPT UIADD3 URZ, UPT, UPT, URZ, URZ, URZ ;  /* 0x000000fffffff290 */ /* 0x000fe2000fffe0ff */
[----:B------:R-:W-:Y:S04]  /*73f0*/  UIADD3 UR4, UPT, UPT, UR4, 0x140, URZ ;  /* 0x0000014004047890 */ /* 0x000fe8000fffe0ff */
[----:B------:R-:W-:Y:S01]  /*7400*/  UPRMT UR4, UR54, 0x654, UR4 ;  /* 0x0000065436047896 */ /* 0x000fe20008000004 */
[C---:B-1----:R-:W-:Y:S01]  /*7410*/  FMUL R0, R24.reuse, R4 ;  /* 0x0000000418007220 */ /* 0x042fe20000400000 */
[C---:B------:R-:W-:Y:S01]  /*7420*/  FMUL R2, R24.reuse, R5 ;  /* 0x0000000518027220 */ /* 0x040fe20000400000 */
[----:B------:R-:W-:Y:S06]  /*7430*/  FMUL R3, R24, R6 ;  /* 0x0000000618037220 */ /* 0x000fec0000400000 */
[----:B------:R-:W-:Y:S01]  /*7440*/  SYNCS.ARRIVE.TRANS64.RED.A1T0 RZ, [UR4], RZ ;  /* 0x000000ffffff79a7 */ /* 0x000fe20008100404 */
[C---:B----4-:R-:W-:Y:S01]  /*7450*/  FFMA R28, R26.reuse, R32, R0 ;  /* 0x000000201a1c7223 */ /* 0x050fe20000000000 */
[----:B------:R-:W-:Y:S01]  /*7460*/  MOV R0, UR45 ;  /* 0x0000002d00007c02 */ /* 0x000fe20008000f00 */
[----:B------:R-:W-:Y:S01]  /*7470*/  FFMA R29, R26, R33, R2 ;  /* 0x000000211a1d7223 */ /* 0x000fe20000000002 */
[C---:B------:R-:W-:Y:S01]  /*7480*/  FMUL R7, R24.reuse, R7 ;  /* 0x0000000718077220 */ /* 0x040fe20000400000 */
[----:B------:R-:W-:Y:S01]  /*7490*/  FMUL R4, R24, R8 ;  /* 0x0000000818047220 */ /* 0x000fe20000400000 */
[----:B------:R-:W-:Y:S01]  /*74a0*/  LEA R0, R0, R27, 0xb ;  /* 0x0000001b00007211 */ /* 0x000fe200078e58ff */
[----:B------:R-:W-:Y:S01]  /*74b0*/  FMUL R5, R24, R9 ;  /* 0x0000000918057220 */ /* 0x000fe20000400000 */
[----:B------:R-:W-:Y:S01]  /*74c0*/  FFMA R30, R26, R34, R3 ;  /* 0x000000221a1e7223 */ /* 0x000fe20000000003 */
[----:B------:R-:W-:Y:S01]  /*74d0*/  FMUL R6, R24, R10 ;  /* 0x0000000a18067220 */ /* 0x000fe20000400000 */
[----:B------:R-:W-:Y:S01]  /*74e0*/  FFMA R31, R26, R35, R7 ;  /* 0x000000231a1f7223 */ /* 0x000fe20000000007 */
[----:B------:R-:W-:Y:S01]  /*74f0*/  LEA R0, R0, UR44, 0x2 ;  /* 0x0000002c00007c11 */ /* 0x000fe2000f8e10ff */
[----:B------:R-:W-:Y:S01]  /*7500*/  FMUL R11, R24, R11 ;  /* 0x0000000b180b7220 */ /* 0x000fe20000400000 */
[----:B------:R-:W-:Y:S01]  /*7510*/  FFMA R4, R26, R36, R4 ;  /* 0x000000241a047223 */ /* 0x000fe20000000004 */
[----:B------:R-:W-:Y:S01]  /*7520*/  FMUL R8, R24, R12 ;  /* 0x0000000c18087220 */ /* 0x000fe20000400000 */
[----:B------:R-:W-:Y:S01]  /*7530*/  FFMA R5, R26, R37, R5 ;  /* 0x000000251a057223 */ /* 0x000fe20000000005 */
[----:B------:R1:W-:Y:S01]  /*7540*/  STSM.16.M88.4 [R0+0x400], R28 ;  /* 0x0004001c00007844 */ /* 0x0003e20000000200 */
[----:B------:R-:W-:Y:S01]  /*7550*/  FMUL R9, R24, R13 ;  /* 0x0000000d18097220 */ /* 0x000fe20000400000 */
[----:B------:R-:W-:Y:S01]  /*7560*/  FFMA R6, R26, R38, R6 ;  /* 0x000000261a067223 */ /* 0x000fe20000000006 */
[----:B------:R-:W-:Y:S01]  /*7570*/  FMUL R10, R24, R14 ;  /* 0x0000000e180a7220 */ /* 0x000fe20000400000 */
[----:B------:R-:W-:Y:S01]  /*7580*/  FFMA R7, R26, R39, R11 ;  /* 0x000000271a077223 */ /* 0x000fe2000000000b */
[----:B------:R-:W-:Y:S01]  /*7590*/  IADD3 R2, PT, PT, R70, 0x400, R0 ;  /* 0x0000040046027810 */ /* 0x000fe20007ffe000 */
[----:B------:R-:W-:Y:S01]  /*75a0*/  FMUL R15, R24, R15 ;  /* 0x0000000f180f7220 */ /* 0x000fe20000400000 */
[----:B------:R-:W-:Y:S01]  /*75b0*/  FFMA R8, R26, R40, R8 ;  /* 0x000000281a087223 */ /* 0x000fe20000000008 */
[----:B------:R-:W-:Y:S01]  /*75c0*/  FMUL R12, R24, R16 ;  /* 0x00000010180c7220 */ /* 0x000fe20000400000 */
[----:B------:R-:W-:Y:S01]  /*75d0*/  FFMA R9, R26, R41, R9 ;  /* 0x000000291a097223 */ /* 0x000fe20000000009 */
[----:B------:R1:W-:Y:S01]  /*75e0*/  STSM.16.M88.4 [R2], R4 ;  /* 0x0000000402007844 */ /* 0x0003e20000000200 */
[----:B------:R-:W-:Y:S01]  /*75f0*/  FMUL R13, R24, R17 ;  /* 0x00000011180d7220 */ /* 0x000fe20000400000 */
[----:B------:R-:W-:Y:S01]  /*7600*/  FFMA R10, R26, R42, R10 ;  /* 0x0000002a1a0a7223 */ /* 0x000fe2000000000a */
[----:B------:R-:W-:Y:S01]  /*7610*/  FMUL R14, R24, R18 ;  /* 0x00000012180e7220 */ /* 0x000fe20000400000 */
[----:B------:R-:W-:Y:S01]  /*7620*/  FFMA R11, R26, R43, R15 ;  /* 0x0000002b1a0b7223 */ /* 0x000fe2000000000f */
[----:B------:R-:W-:Y:S01]  /*7630*/  IADD3 R71, PT, PT, R71, 0x400, R0 ;  /* 0x0000040047477810 */ /* 0x000fe20007ffe000 */
[----:B------:R-:W-:Y:S01]  /*7640*/  FMUL R19, R24, R19 ;  /* 0x0000001318137220 */ /* 0x000fe20000400000 */
[C---:B------:R-:W-:Y:S01]  /*7650*/  FFMA R12, R26.reuse, R44, R12 ;  /* 0x0000002c1a0c7223 */ /* 0x040fe2000000000c */
[C---:B------:R-:W-:Y:S01]  /*7660*/  FFMA R13, R26.reuse, R45, R13 ;  /* 0x0000002d1a0d7223 */ /* 0x040fe2000000000d */
[C---:B------:R-:W-:Y:S01]  /*7670*/  FFMA R14, R26.reuse, R46, R14 ;  /* 0x0000002e1a0e7223 */ /* 0x040fe2000000000e */
[----:B------:R1:W-:Y:S01]  /*7680*/  STSM.16.M88.4 [R71], R8 ;  /* 0x0000000847007844 */ /* 0x0003e20000000200 */
[----:B------:R-:W-:Y:S01]  /*7690*/  FFMA R15, R26, R47, R19 ;  /* 0x0000002f1a0f7223 */ /* 0x000fe20000000013 */
[----:B------:R-:W-:Y:S05]  /*76a0*/  IADD3 R70, PT, PT, R70, R71, RZ ;  /* 0x0000004746467210 */ /* 0x000fea0007ffe0ff */
        /* <DEDUP_REMOVED lines=10> */
[----:B------:R-:W-:Y:S02]  /*7750*/  ULEA UR5, UR45, UR44, 0xd ;  /* 0x0000002c2d057291 */ /* 0x000fe4000f8e68ff */
[----:B------:R-:W-:Y:S02]  /*7760*/  UIADD3 UR9, UPT, UPT, UR49, 0x20, URZ ;  /* 0x0000002031097890 */ /* 0x000fe4000fffe0ff */
[----:B------:R-:W-:Y:S01]  /*7770*/  UIADD3 UR8, UPT, UPT, UR5, 0x400, URZ ;  /* 0x0000040005087890 */ /* 0x000fe2000fffe0ff */
[----:B------:R-:W-:Y:S01]  /*7780*/  UMOV UR10, UR50 ;  /* 0x00000032000a7c82 */ /* 0x000fe20008000000 */
[----:B------:R-:W-:Y:S01]  /*7790*/  UMOV UR11, UR36 ;  /* 0x00000024000b7c82 */ /* 0x000fe20008000000 */
[----:B--2---:R-:W-:Y:S04]  /*77a0*/  UIADD3 UR4, UP0, UPT, UR6, 0x680, URZ ;  /* 0x0000068006047890 */ /* 0x004fe8000ff1e0ff */
[----:B------:R-:W-:Y:S09]  /*77b0*/  UIADD3.X UR5, UPT, UPT, URZ, UR7, URZ, UP0, !UPT ;  /* 0x00000007ff057290 */ /* 0x000ff200087fe4ff */
[----:B------:R2:W-:Y:S02]  /*77c0*/  UTMASTG.3D [UR8], [UR4] ;  /* 0x00000008040073b5 */ /* 0x0005e40008010000 */
[----:B--2---:R0:W-:Y:S02]  /*77d0*/  UTMACMDFLUSH ;  /* 0x00000000000079b7 */ /* 0x0041e40000000000 */
.L_x_122:
[----:B------:R-:W-:Y:S05]  /*77e0*/  BSYNC.RECONVERGENT B0 ;  /* 0x0000000000007941 */ /* 0x000fea0003800200 */
.L_x_121:
[----:B------:R-:W-:Y:S01]  /*77f0*/  UIADD3 UR4, UPT, UPT, UR45, 0x1, URZ ;  /* 0x000000012d047890 */ /* 0x000fe2000fffe0ff */
[----:B------:R-:W-:Y:S03]  /*7800*/  BSSY.RECONVERGENT B0, `(.L_x_123) ;  /* 0x0000008000007945 */ /* 0x000fe60003800200 */
[----:B------:R-:W-:Y:S04]  /*7810*/  UISETP.NE.AND UP0, UPT, UR4, 0x3, UPT ;  /* 0x000000030400788c */ /* 0x000fe8000bf05270 */
[----:B------:R-:W-:Y:S02]  /*7820*/  UISETP.EQ.XOR UP1, UPT, UR47, 0x3, !UP0 ;  /* 0x000000032f00788c */ /* 0x000fe4000c722a70 */
[----:B------:R-:W-:Y:S02]  /*7830*/  USEL UR46, UR4, URZ, UP0 ;  /* 0x000000ff042e7287 */ /* 0x000fe40008000000 */
[----:B------:R-:W-:Y:S04]  /*7840*/  USEL UR5, URZ, 0x1, !UP1 ;  /* 0x00000001ff057887 */ /* 0x000fe8000c800000 */
[----:B------:R-:W-:Y:S01]  /*7850*/  ULOP3.LUT UR55, UR55, UR5, URZ, 0x3c, !UPT ;  /* 0x0000000537377292 */ /* 0x000fe2000f8e3cff */
[----:B------:R-:W-:Y:S11]  /*7860*/  @P0 BRA `(.L_x_124) ;  /* 0x0000000000040947 */ /* 0x000ff60003800000 */
[----:B------:R-:W-:Y:S04]  /*7870*/  DEPBAR.LE SB0, 0x1 ;  /* 0x000080400000791a */ /* 0x000fe80000000000 */
.L_x_124:
[----:B------:R-:W-:Y:S05]  /*7880*/  BSYNC.RECONVERGENT B0 ;  /* 0x0000000000007941 */ /* 0x000fea0003800200 */
.L_x_123:
[----:B------:R-:W-:Y:S01]  /*7890*/  BAR.SYNC.DEFER_BLOCKING 0x1, 0x80 ;  /* 0x0042000000007b1d */ /* 0x000fe20000010000 */
[----:B------:R-:W-:Y:S01]  /*78a0*/  UISETP.NE.AND UP0, UPT, UR53, -0x2, UPT ;  /* 0xfffffffe3500788c */ /* 0x000fe2000bf05270 */
[----:B------:R-:W-:Y:S08]  /*78b0*/  IADD3 R22, PT, PT, R22, 0x1, RZ ;  /* 0x0000000116167810 */ /* 0x000ff00007ffe0ff */
[----:B------:R-:W-:Y:S05]  /*78c0*/  BRA.U !UP0, `(.L_x_125) ;  /* 0x0000000108287547 */ /* 0x000fea000b800000 */
[----:B------:R-:W-:Y:S01]  /*78d0*/  ISETP.NE.AND P0, PT, R69, RZ, PT ;  /* 0x000000ff4500720c */ /* 0x000fe20003f05270 */
[----:B-1----:R-:W-:Y:S01]  /*78e0*/  IMAD.U32 R2, RZ, RZ, UR52 ;  /* 0x00000034ff027e24 */ /* 0x002fe2000f8e00ff */
[----:B------:R-:W-:Y:S01]  /*78f0*/  UIADD3 UR4, UPT, UPT, UR52, 0x1, URZ ;  /* 0x0000000134047890 */ /* 0x000fe2000fffe0ff */
[----:B------:R-:W-:Y:S03]  /*7900*/  IMAD.U32 R0, RZ, RZ, UR54 ;  /* 0x00000036ff007e24 */ /* 0x000fe6000f8e00ff */
[----:B------:R-:W-:Y:S04]  /*7910*/  UISETP.NE.AND UP0, UPT, UR4, 0x3, UPT ;  /* 0x000000030400788c */ /* 0x000fe8000bf05270 */
[----:B------:R-:W-:Y:S03]  /*7920*/  USEL UR52, UR4, URZ, UP0 ;  /* 0x000000ff04347287 */ /* 0x000fe60008000000 */
[----:B------:R-:W-:Y:S05]  /*7930*/  @P0 LEA R2, R2, UR44, 0x3 ;  /* 0x0000002c02020c11 */ /* 0x000fea000f8e18ff */
[----:B------:R-:W-:Y:S05]  /*7940*/  @P0 VIADD R2, R2, 0xd8 ;  /* 0x000000d802020836 */ /* 0x000fea0000000000 */
[----:B------:R-:W-:Y:S04]  /*7950*/  @P0 PRMT R0, R0, 0x654, R2 ;  /* 0x0000065400000816 */ /* 0x000fe80000000002 */
[----:B------:R2:W-:Y:S03]  /*7960*/  @P0 SYNCS.ARRIVE.TRANS64.RED.A1T0 RZ, [R0+URZ], RZ ;  /* 0x000000ff00ff09a7 */ /* 0x0005e600081004ff */
.L_x_125:
[----:B------:R-:W-:Y:S01]  /*7970*/  R2UR UR6, R68 ;  /* 0x00000000440672ca */ /* 0x000fe200000e0000 */
[----:B------:R-:W-:Y:S01]  /*7980*/  UIADD3 UR53, UPT, UPT, UR53, 0x2, URZ ;  /* 0x0000000235357890 */ /* 0x000fe2000fffe0ff */
[----:B------:R-:W-:Y:S02]  /*7990*/  R2UR UR5, R54 ;  /* 0x00000000360572ca */ /* 0x000fe400000e0000 */
[----:B------:R-:W-:Y:S02]  /*79a0*/  R2UR UR4, R55 ;  /* 0x00000000370472ca */ /* 0x000fe400000e0000 */
[----:B------:R-:W-:Y:S02]  /*79b0*/  R2UR UR36, R66 ;  /* 0x00000000422472ca */ /* 0x000fe400000e0000 */
[----:B------:R-:W-:Y:S02]  /*79c0*/  ISETP.NE.AND P0, PT, R58, 0x2, PT ;  /* 0x000000023a00780c */ /* 0x000fe40003f05270 */
[----:B------:R-:W-:Y:S02]  /*79d0*/  ISETP.NE.AND P1, PT, R22, 0x4, PT ;  /* 0x000000041600780c */ /* 0x000fe40003f25270 */
[----:B-1----:R-:W-:Y:S01]  /*79e0*/  SEL R2, RZ, 0x1, P0 ;  /* 0x00000001ff027807 */ /* 0x002fe20000000000 */
[----:B------:R-:W-:Y:S01]  /*79f0*/  UISETP.NE.AND UP0, UPT, UR6, URZ, UPT ;  /* 0x000000ff0600728c */ /* 0x000fe2000bf05270 */
[----:B--2---:R-:W-:Y:S01]  /*7a00*/  SEL R0, RZ, 0x1, P1 ;  /* 0x00000001ff007807 */ /* 0x004fe20000800000 */
[----:B------:R-:W-:Y:S01]  /*7a10*/  UIADD3 UR32, UPT, UPT, UR37, UR5, URZ ;  /* 0x0000000525207290 */ /* 0x000fe2000fffe0ff */
[----:B------:R-:W-:Y:S01]  /*7a20*/  LOP3.LUT R59, R59, R2, RZ, 0x3c, !PT ;  /* 0x000000023b3b7212 */ /* 0x000fe200078e3cff */
[----:B------:R-:W-:Y:S01]  /*7a30*/  UIADD3 UR29, UPT, UPT, UR38, UR4, URZ ;  /* 0x00000004261d7290 */ /* 0x000fe2000fffe0ff */
[----:B------:R-:W-:Y:S02]  /*7a40*/  LOP3.LUT R60, R60, R0, RZ, 0x3c, !PT ;  /* 0x000000003c3c7212 */ /* 0x000fe400078e3cff */
[----:B------:R-:W-:Y:S02]  /*7a50*/  SEL R58, R58, RZ, P0 ;  /* 0x000000ff3a3a7207 */ /* 0x000fe40000000000 */
[----:B------:R-:W-:Y:S01]  /*7a60*/  SEL R22, R22, RZ, P1 ;  /* 0x000000ff16167207 */ /* 0x000fe20000800000 */
[----:B------:R-:W-:Y:S06]  /*7a70*/  BRA.U UP0, `(.L_x_126) ;  /* 0xffffffdd00a87547 */ /* 0x000fec000b83ffff */
[----:B------:R-:W-:-:S13]  /*7a80*/  R2UR UR4, R56 ;  /* 0x00000000380472ca */ /* 0x000fda00000e0000 */
[----:B------:R-:W-:-:S09]  /*7a90*/  UISETP.NE.AND UP0, UPT, UR4, URZ, UPT ;  /* 0x000000ff0400728c */ /* 0x000fd2000bf05270 */
[----:B------:R-:W-:Y:S05]  /*7aa0*/  BRA.U !UP0, `(.L_x_127) ;  /* 0x0000000108487547 */ /* 0x000fea000b800000 */
[----:B------:R-:W1:Y:S02]  /*7ab0*/  LDCU.64 UR4, c[0x0][0x890] ;  /* 0x00011200ff0477ac */ /* 0x000e640008000a00 */
[----:B-1----:R-:W-:-:S04]  /*7ac0*/  UISETP.NE.U32.AND UP0, UPT, UR4, URZ, UPT ;  /* 0x000000ff0400728c */ /* 0x002fc8000bf05070 */
[----:B------:R-:W-:-:S09]  /*7ad0*/  UISETP.NE.AND.EX UP0, UPT, UR5, URZ, UPT, UP0 ;  /* 0x000000ff0500728c */ /* 0x000fd2000bf05300 */
[----:B------:R-:W-:Y:S05]  /*7ae0*/  BRA.U UP0, `(.L_x_128) ;  /* 0x00000001000c7547 */ /* 0x000fea000b800000 */
[----:B------:R-:W-:-:S13]  /*7af0*/  FSETP.NEU.AND P0, PT, R26, RZ, PT ;  /* 0x000000ff1a00720b */ /* 0x000fda0003f0d000 */
[----:B------:R-:W-:Y:S05]  /*7b00*/  @!P0 EXIT ;  /* 0x000000000000894d */ /* 0x000fea0003800000 */
[----:B------:R-:W-:Y:S05]  /*7b10*/  BRA `(.L_x_127) ;  /* 0x00000000002c7947 */ /* 0x000fea0003800000 */
.L_x_128:
[----:B------:R-:W-:Y:S01]  /*7b20*/  ISETP.NE.AND P0, PT, R57, RZ, PT ;  /* 0x000000ff3900720c */ /* 0x000fe20003f05270 */
[----:B------:R-:W-:-:S12]  /*7b30*/  BSSY.RECONVERGENT B0, `(.L_x_127) ;  /* 0x0000009000007945 */ /* 0x000fd80003800200 */
[----:B------:R-:W-:Y:S05]  /*7b40*/  @P0 BRA `(.L_x_129) ;  /* 0x0000000000140947 */ /* 0x000fea0003800000 */
[----:B------:R-:W1:Y:S02]  /*7b50*/  LDCU.64 UR4, c[0x0][0x888] ;  /* 0x00011100ff0477ac */ /* 0x000e640008000a00 */
[----:B-1----:R-:W-:-:S04]  /*7b60*/  ISETP.NE.U32.AND P0, PT, RZ, UR4, PT ;  /* 0x00000004ff007c0c */ /* 0x002fc8000bf05070 */
[----:B------:R-:W-:-:S13]  /*7b70*/  ISETP.NE.AND.EX P0, PT, RZ, UR5, PT, P0 ;  /* 0x00000005ff007c0c */ /* 0x000fda000bf05300 */
[----:B------:R-:W-:Y:S05]  /*7b80*/  @!P0 EXIT ;  /* 0x000000000000894d */ /* 0x000fea0003800000 */
[----:B------:R-:W-:Y:S05]  /*7b90*/  BRA `(.L_x_130) ;  /* 0x0000000000087947 */ /* 0x000fea0003800000 */
.L_x_129:
[----:B------:R-:W-:-:S13]  /*7ba0*/  FSETP.NEU.AND P0, PT, R26, RZ, PT ;  /* 0x000000ff1a00720b */ /* 0x000fda0003f0d000 */
[----:B------:R-:W-:Y:S05]  /*7bb0*/  @!P0 EXIT ;  /* 0x000000000000894d */ /* 0x000fea0003800000 */
.L_x_130:
[----:B------:R-:W-:Y:S05]  /*7bc0*/  BSYNC.RECONVERGENT B0 ;  /* 0x0000000000007941 */ /* 0x000fea0003800200 */
.L_x_127:
[----:B------:R-:W-:Y:S01]  /*7bd0*/  ULEA UR4, UR52, UR44, 0x3 ;  /* 0x0000002c34047291 */ /* 0x000fe2000f8e18ff */
[----:B------:R-:W-:-:S04]  /*7be0*/  DEPBAR.LE SB0, 0x0 ;  /* 0x000080000000791a */ /* 0x000fc80000000000 */
[----:B------:R-:W-:-:S04]  /*7bf0*/  UIADD3 UR4, UPT, UPT, UR4, 0xd8, URZ ;  /* 0x000000d804047890 */ /* 0x000fc8000fffe0ff */
[----:B------:R-:W-:-:S09]  /*7c00*/  UPRMT UR4, UR54, 0x654, UR4 ;  /* 0x0000065436047896 */ /* 0x000fd20008000004 */
[----:B------:R-:W-:Y:S01]  /*7c10*/  SYNCS.ARRIVE.TRANS64.RED.A1T0 RZ, [UR4], RZ ;  /* 0x000000ffffff79a7 */ /* 0x000fe20008100404 */
[----:B------:R-:W-:Y:S05]  /*7c20*/  EXIT ;  /* 0x000000000000794d */ /* 0x000fea0003800000 */
.L_x_25:
[----:B--2---:R2:W3:Y:S02]  /*7c30*/  SYNCS.PHASECHK.TRANS64.TRYWAIT P0, [R0+URZ+0x170], R2 ;  /* 0x00017002000075a7 */ /* 0x0044e400080011ff */
[----:B---3--:R-:W-:Y:S05]  /*7c40*/  @!P0 NANOSLEEP.SYNCS 0x989680 ;  /* 0x009896800000895d */ /* 0x008fea0003900000 */
[----:B------:R-:W3:Y:S02]  /*7c50*/  @!P0 SYNCS.PHASECHK.TRANS64 P0, [R0+URZ+0x170], R2 ;  /* 0x00017002000085a7 */ /* 0x000ee400080010ff */
[----:B---3--:R-:W-:Y:S05]  /*7c60*/  @!P0 BRA `(.L_x_25) ;  /* 0xfffffffc00f08947 */ /* 0x008fea000383ffff */
[----:B------:R-:W-:Y:S05]  /*7c70*/  BRA `(.L_x_131) ;  /* 0xffffff9c00d87947 */ /* 0x000fea000383ffff */
.L_x_28:
[----:B-1----:R-:W-:-:S07]  /*7c80*/  MOV R0, UR33 ;  /* 0x0000002100007c02 */ /* 0x002fce0008000f00 */
.L_x_132:
[----:B-1----:R1:W2:Y:S02]  /*7c90*/  SYNCS.PHASECHK.TRANS64.TRYWAIT P0, [R0+URZ+0x60], R3 ;  /* 0x00006003000075a7 */ /* 0x0022a400080011ff */
[----:B--2---:R-:W-:Y:S05]  /*7ca0*/  @!P0 NANOSLEEP.SYNCS 0x989680 ;  /* 0x009896800000895d */ /* 0x004fea0003900000 */
[----:B------:R-:W2:Y:S02]  /*7cb0*/  @!P0 SYNCS.PHASECHK.TRANS64 P0, [R0+URZ+0x60], R3 ;  /* 0x00006003000085a7 */ /* 0x000ea400080010ff */
[----:B--2---:R-:W-:Y:S05]  /*7cc0*/  @!P0 BRA `(.L_x_132) ;  /* 0xfffffffc00f08947 */ /* 0x004fea000383ffff */
[----:B------:R-:W-:Y:S05]  /*7cd0*/  BRA `(.L_x_27) ;  /* 0xffffffa000247947 */ /* 0x000fea000383ffff */
.L_x_35:
[----:B-1----:R-:W-:-:S07]  /*7ce0*/  MOV R0, UR17 ;  /* 0x0000001100007c02 */ /* 0x002fce0008000f00 */
.L_x_133:
[----:B-1----:R1:W2:Y:S02]  /*7cf0*/  SYNCS.PHASECHK.TRANS64.TRYWAIT P0, [R0+URZ+0x60], R3 ;  /* 0x00006003000075a7 */ /* 0x0022a400080011ff */
[----:B--2---:R-:W-:Y:S05]  /*7d00*/  @!P0 NANOSLEEP.SYNCS 0x989680 ;  /* 0x009896800000895d */ /* 0x004fea0003900000 */
[----:B------:R-:W2:Y:S02]  /*7d10*/  @!P0 SYNCS.PHASECHK.TRANS64 P0, [R0+URZ+0x60], R3 ;  /* 0x00006003000085a7 */ /* 0x000ea400080010ff */
[----:B--2---:R-:W-:Y:S05]  /*7d20*/  @!P0 BRA `(.L_x_133) ;  /* 0xfffffffc00f08947 */ /* 0x004fea000383ffff */
[----:B------:R-:W-:Y:S05]  /*7d30*/  BRA `(.L_x_34) ;  /* 0xffffffa000f07947 */ /* 0x000fea000383ffff */
.L_x_40:
[----:B-1----:R1:W2:Y:S02]  /*7d40*/  SYNCS.PHASECHK.TRANS64.TRYWAIT P0, [R3+URZ+0x100], R0 ;  /* 0x00010000030075a7 */ /* 0x0022a400080011ff */
[----:B--2---:R-:W-:Y:S05]  /*7d50*/  @!P0 NANOSLEEP.SYNCS 0x989680 ;  /* 0x009896800000895d */ /* 0x004fea0003900000 */
[----:B------:R-:W2:Y:S02]  /*7d60*/  @!P0 SYNCS.PHASECHK.TRANS64 P0, [R3+URZ+0x100], R0 ;  /* 0x00010000030085a7 */ /* 0x000ea400080010ff */
[----:B--2---:R-:W-:Y:S05]  /*7d70*/  @!P0 BRA `(.L_x_40) ;  /* 0xfffffffc00f08947 */ /* 0x004fea000383ffff */
[----:B------:R-:W-:Y:S05]  /*7d80*/  BRA `(.L_x_134) ;  /* 0xffffffa400a47947 */ /* 0x000fea000383ffff */
.L_x_44:
[----:B------:R-:W-:-:S07]  /*7d90*/  MOV R0, UR4 ;  /* 0x0000000400007c02 */ /* 0x000fce0008000f00 */
.L_x_135:
[----:B-1----:R1:W2:Y:S02]  /*7da0*/  SYNCS.PHASECHK.TRANS64.TRYWAIT P0, [R0+URZ], R2 ;  /* 0x00000002000075a7 */ /* 0x0022a400080011ff */
[----:B--2---:R-:W-:Y:S05]  /*7db0*/  @!P0 NANOSLEEP.SYNCS 0x989680 ;  /* 0x009896800000895d */ /* 0x004fea0003900000 */
[----:B------:R-:W2:Y:S02]  /*7dc0*/  @!P0 SYNCS.PHASECHK.TRANS64 P0, [R0+URZ], R2 ;  /* 0x00000002000085a7 */ /* 0x000ea400080010ff */
[----:B--2---:R-:W-:Y:S05]  /*7dd0*/  @!P0 BRA `(.L_x_135) ;  /* 0xfffffffc00f08947 */ /* 0x004fea000383ffff */
[----:B------:R-:W-:Y:S05]  /*7de0*/  BRA `(.L_x_136) ;  /* 0xffffffac00507947 */ /* 0x000fea000383ffff */
.L_x_45:
[----:B------:R-:W-:-:S07]  /*7df0*/  MOV R0, UR5 ;  /* 0x0000000500007c02 */ /* 0x000fce0008000f00 */
.L_x_137:
[----:B-1----:R1:W2:Y:S02]  /*7e00*/  SYNCS.PHASECHK.TRANS64.TRYWAIT P0, [R0+URZ], R3 ;  /* 0x00000003000075a7 */ /* 0x0022a400080011ff */
[----:B--2---:R-:W-:Y:S05]  /*7e10*/  @!P0 NANOSLEEP.SYNCS 0x989680 ;  /* 0x009896800000895d */ /* 0x004fea0003900000 */
[----:B------:R-:W2:Y:S02]  /*7e20*/  @!P0 SYNCS.PHASECHK.TRANS64 P0, [R0+URZ], R3 ;  /* 0x00000003000085a7 */ /* 0x000ea400080010ff */
[----:B--2---:R-:W-:Y:S05]  /*7e30*/  @!P0 BRA `(.L_x_137) ;  /* 0xfffffffc00f08947 */ /* 0x004fea000383ffff */
[----:B------:R-:W-:Y:S05]  /*7e40*/  BRA `(.L_x_138) ;  /* 0xffffffac005c7947 */ /* 0x000fea000383ffff */
.L_x_46:
[----:B------:R-:W-:-:S07]  /*7e50*/  MOV R0, UR5 ;  /* 0x0000000500007c02 */ /* 0x000fce0008000f00 */
.L_x_139:
[----:B-1----:R1:W2:Y:S02]  /*7e60*/  SYNCS.PHASECHK.TRANS64.TRYWAIT P0, [R0+URZ], R3 ;  /* 0x00000003000075a7 */ /* 0x0022a400080011ff */
[----:B--2---:R-:W-:Y:S05]  /*7e70*/  @!P0 NANOSLEEP.SYNCS 0x989680 ;  /* 0x009896800000895d */ /* 0x004fea0003900000 */
[----:B------:R-:W2:Y:S02]  /*7e80*/  @!P0 SYNCS.PHASECHK.TRANS64 P0, [R0+URZ], R3 ;  /* 0x00000003000085a7 */ /* 0x000ea400080010ff */
[----:B--2---:R-:W-:Y:S05]  /*7e90*/  @!P0 BRA `(.L_x_139) ;  /* 0xfffffffc00f08947 */ /* 0x004fea000383ffff */
[----:B------:R-:W-:Y:S05]  /*7ea0*/  BRA `(.L_x_140) ;  /* 0xffffffac00687947 */ /* 0x000fea000383ffff */
.L_x_47:
[----:B------:R-:W-:-:S07]  /*7eb0*/  MOV R0, UR5 ;  /* 0x0000000500007c02 */ /* 0x000fce0008000f00 */
.L_x_141:
[----:B-1----:R1:W2:Y:S02]  /*7ec0*/  SYNCS.PHASECHK.TRANS64.TRYWAIT P0, [R0+URZ], R3 ;  /* 0x00000003000075a7 */ /* 0x0022a400080011ff */
[----:B--2---:R-:W-:Y:S05]  /*7ed0*/  @!P0 NANOSLEEP.SYNCS 0x989680 ;  /* 0x009896800000895d */ /* 0x004fea0003900000 */
[----:B------:R-:W2:Y:S02]  /*7ee0*/  @!P0 SYNCS.PHASECHK.TRANS64 P0, [R0+URZ], R3 ;  /* 0x00000003000085a7 */ /* 0x000ea400080010ff */
[----:B--2---:R-:W-:Y:S05]  /*7ef0*/  @!P0 BRA `(.L_x_141) ;  /* 0xfffffffc00f08947 */ /* 0x004fea000383ffff */
[----:B------:R-:W-:Y:S05]  /*7f00*/  BRA `(.L_x_142) ;  /* 0xffffffac00747947 */ /* 0x000fea000383ffff */
.L_x_48:
[----:B------:R-:W-:-:S07]  /*7f10*/  MOV R0, UR5 ;  /* 0x0000000500007c02 */ /* 0x000fce0008000f00 */
.L_x_143:
[----:B-1----:R1:W2:Y:S02]  /*7f20*/  SYNCS.PHASECHK.TRANS64.TRYWAIT P0, [R0+URZ], R3 ;  /* 0x00000003000075a7 */ /* 0x0022a400080011ff */
[----:B--2---:R-:W-:Y:S05]  /*7f30*/  @!P0 NANOSLEEP.SYNCS 0x989680 ;  /* 0x009896800000895d */ /* 0x004fea0003900000 */
[----:B------:R-:W2:Y:S02]  /*7f40*/  @!P0 SYNCS.PHASECHK.TRANS64 P0, [R0+URZ], R3 ;  /* 0x00000003000085a7 */ /* 0x000ea400080010ff */
[----:B--2---:R-:W-:Y:S05]  /*7f50*/  @!P0 BRA `(.L_x_143) ;  /* 0xfffffffc00f08947 */ /* 0x004fea000383ffff */
[----:B------:R-:W-:Y:S05]  /*7f60*/  BRA `(.L_x_144) ;  /* 0xffffffac00807947 */ /* 0x000fea000383ffff */
.L_x_49:
[----:B------:R-:W-:-:S07]  /*7f70*/  MOV R0, UR5 ;  /* 0x0000000500007c02 */ /* 0x000fce0008000f00 */
.L_x_145:
[----:B-1----:R1:W2:Y:S02]  /*7f80*/  SYNCS.PHASECHK.TRANS64.TRYWAIT P0, [R0+URZ], R3 ;  /* 0x00000003000075a7 */ /* 0x0022a400080011ff */
[----:B--2---:R-:W-:Y:S05]  /*7f90*/  @!P0 NANOSLEEP.SYNCS 0x989680 ;  /* 0x009896800000895d */ /* 0x004fea0003900000 */
[----:B------:R-:W2:Y:S02]  /*7fa0*/  @!P0 SYNCS.PHASECHK.TRANS64 P0, [R0+URZ], R3 ;  /* 0x00000003000085a7 */ /* 0x000ea400080010ff */
[----:B--2---:R-:W-:Y:S05]  /*7fb0*/  @!P0 BRA `(.L_x_145) ;  /* 0xfffffffc00f08947 */ /* 0x004fea000383ffff */
[----:B------:R-:W-:Y:S05]  /*7fc0*/  BRA `(.L_x_146) ;  /* 0xffffffac008c7947 */ /* 0x000fea000383ffff */
.L_x_50:
[----:B------:R-:W-:-:S07]  /*7fd0*/  MOV R0, UR5 ;  /* 0x0000000500007c02 */ /* 0x000fce0008000f00 */
.L_x_147:
[----:B-1----:R1:W2:Y:S02]  /*7fe0*/  SYNCS.PHASECHK.TRANS64.TRYWAIT P0, [R0+URZ], R3 ;  /* 0x00000003000075a7 */ /* 0x0022a400080011ff */
[----:B--2---:R-:W-:Y:S05]  /*7ff0*/  @!P0 NANOSLEEP.SYNCS 0x989680 ;  /* 0x009896800000895d */ /* 0x004fea0003900000 */
[----:B------:R-:W2:Y:S02]  /*8000*/  @!P0 SYNCS.PHASECHK.TRANS64 P0, [R0+URZ], R3 ;  /* 0x00000003000085a7 */ /* 0x000ea400080010ff */
[----:B--2---:R-:W-:Y:S05]  /*8010*/  @!P0 BRA `(.L_x_147) ;  /* 0xfffffffc00f08947 */ /* 0x004fea000383ffff */
[----:B------:R-:W-:Y:S05]  /*8020*/  BRA `(.L_x_148) ;  /* 0xffffffac00987947 */ /* 0x000fea000383ffff */
.L_x_51:
[----:B------:R-:W-:-:S07]  /*8030*/  MOV R0, UR5 ;  /* 0x0000000500007c02 */ /* 0x000fce0008000f00 */
.L_x_149:
[----:B-1----:R1:W2:Y:S02]  /*8040*/  SYNCS.PHASECHK.TRANS64.TRYWAIT P0, [R0+URZ], R3 ;  /* 0x00000003000075a7 */ /* 0x0022a400080011ff */
[----:B--2---:R-:W-:Y:S05]  /*8050*/  @!P0 NANOSLEEP.SYNCS 0x989680 ;  /* 0x009896800000895d */ /* 0x004fea0003900000 */
[----:B------:R-:W2:Y:S02]  /*8060*/  @!P0 SYNCS.PHASECHK.TRANS64 P0, [R0+URZ], R3 ;  /* 0x00000003000085a7 */ /* 0x000ea400080010ff */
[----:B--2---:R-:W-:Y:S05]  /*8070*/  @!P0 BRA `(.L_x_149) ;  /* 0xfffffffc00f08947 */ /* 0x004fea000383ffff */
[----:B------:R-:W-:Y:S05]  /*8080*/  BRA `(.L_x_150) ;  /* 0xffffffac00a47947 */ /* 0x000fea000383ffff */
.L_x_52:
[----:B------:R-:W-:-:S07]  /*8090*/  MOV R0, UR5 ;  /* 0x0000000500007c02 */ /* 0x000fce0008000f00 */
.L_x_151:
[----:B-1----:R1:W2:Y:S02]  /*80a0*/  SYNCS.PHASECHK.TRANS64.TRYWAIT P0, [R0+URZ], R3 ;  /* 0x00000003000075a7 */ /* 0x0022a400080011ff */
[----:B--2---:R-:W-:Y:S05]  /*80b0*/  @!P0 NANOSLEEP.SYNCS 0x989680 ;  /* 0x009896800000895d */ /* 0x004fea0003900000 */
[----:B------:R-:W2:Y:S02]  /*80c0*/  @!P0 SYNCS.PHASECHK.TRANS64 P0, [R0+URZ], R3 ;  /* 0x00000003000085a7 */ /* 0x000ea400080010ff */
[----:B--2---:R-:W-:Y:S05]  /*80d0*/  @!P0 BRA `(.L_x_151) ;  /* 0xfffffffc00f08947 */ /* 0x004fea000383ffff */
[----:B------:R-:W-:Y:S05]  /*80e0*/  BRA `(.L_x_152) ;  /* 0xffffffac00b07947 */ /* 0x000fea000383ffff */
.L_x_53:
[----:B------:R-:W-:-:S07]  /*80f0*/  MOV R0, UR5 ;  /* 0x0000000500007c02 */ /* 0x000fce0008000f00 */
.L_x_153:
[----:B-1----:R1:W2:Y:S02]  /*8100*/  SYNCS.PHASECHK.TRANS64.TRYWAIT P0, [R0+URZ], R3 ;  /* 0x00000003000075a7 */ /* 0x0022a400080011ff */
[----:B--2---:R-:W-:Y:S05]  /*8110*/  @!P0 NANOSLEEP.SYNCS 0x989680 ;  /* 0x009896800000895d */ /* 0x004fea0003900000 */
[----:B------:R-:W2:Y:S02]  /*8120*/  @!P0 SYNCS.PHASECHK.TRANS64 P0, [R0+URZ], R3 ;  /* 0x00000003000085a7 */ /* 0x000ea400080010ff */
[----:B--2---:R-:W-:Y:S05]  /*8130*/  @!P0 BRA `(.L_x_153) ;  /* 0xfffffffc00f08947 */ /* 0x004fea000383ffff */
[----:B------:R-:W-:Y:S05]  /*8140*/  BRA `(.L_x_154) ;  /* 0xffffffac00bc7947 */ /* 0x000fea000383ffff */
.L_x_54:
[----:B------:R-:W-:-:S07]  /*8150*/  MOV R0, UR5 ;  /* 0x0000000500007c02 */ /* 0x000fce0008000f00 */
.L_x_155:
[----:B-1----:R1:W2:Y:S02]  /*8160*/  SYNCS.PHASECHK.TRANS64.TRYWAIT P0, [R0+URZ], R3 ;  /* 0x00000003000075a7 */ /* 0x0022a400080011ff */
[----:B--2---:R-:W-:Y:S05]  /*8170*/  @!P0 NANOSLEEP.SYNCS 0x989680 ;  /* 0x009896800000895d */ /* 0x004fea0003900000 */
[----:B------:R-:W2:Y:S02]  /*8180*/  @!P0 SYNCS.PHASECHK.TRANS64 P0, [R0+URZ], R3 ;  /* 0x00000003000085a7 */ /* 0x000ea400080010ff */
[----:B--2---:R-:W-:Y:S05]  /*8190*/  @!P0 BRA `(.L_x_155) ;  /* 0xfffffffc00f08947 */ /* 0x004fea000383ffff */
[----:B------:R-:W-:Y:S05]  /*81a0*/  BRA `(.L_x_156) ;  /* 0xffffffac00c87947 */ /* 0x000fea000383ffff */
.L_x_57:
[----:B--2---:R2:W3:Y:S02]  /*81b0*/  SYNCS.PHASECHK.TRANS64.TRYWAIT P0, [R2+URZ+0x160], R4 ;  /* 0x00016004020075a7 */ /* 0x0044e400080011ff */
[----:B---3--:R-:W-:Y:S05]  /*81c0*/  @!P0 NANOSLEEP.SYNCS 0x989680 ;  /* 0x009896800000895d */ /* 0x008fea0003900000 */
[----:B------:R-:W3:Y:S02]  /*81d0*/  @!P0 SYNCS.PHASECHK.TRANS64 P0, [R2+URZ+0x160], R4 ;  /* 0x00016004020085a7 */ /* 0x000ee400080010ff */
[----:B---3--:R-:W-:Y:S05]  /*81e0*/  @!P0 BRA `(.L_x_57) ;  /* 0xfffffffc00f08947 */ /* 0x008fea000383ffff */
[----:B------:R-:W-:Y:S05]  /*81f0*/  BRA `(.L_x_157) ;  /* 0xffffffb000247947 */ /* 0x000fea000383ffff */
.L_x_58:
[----:B------:R-:W-:-:S07]  /*8200*/  MOV R2, UR4 ;  /* 0x0000000400027c02 */ /* 0x000fce0008000f00 */
.L_x_158:
[----:B--2---:R2:W3:Y:S02]  /*8210*/  SYNCS.PHASECHK.TRANS64.TRYWAIT P0, [R2+URZ+0x110], R5 ;  /* 0x00011005020075a7 */ /* 0x0044e400080011ff */
[----:B---3--:R-:W-:Y:S05]  /*8220*/  @!P0 NANOSLEEP.SYNCS 0x989680 ;  /* 0x009896800000895d */ /* 0x008fea0003900000 */
[----:B------:R-:W3:Y:S02]  /*8230*/  @!P0 SYNCS.PHASECHK.TRANS64 P0, [R2+URZ+0x110], R5 ;  /* 0x00011005020085a7 */ /* 0x000ee400080010ff */
[----:B---3--:R-:W-:Y:S05]  /*8240*/  @!P0 BRA `(.L_x_158) ;  /* 0xfffffffc00f08947 */ /* 0x008fea000383ffff */
[----:B------:R-:W-:Y:S05]  /*8250*/  BRA `(.L_x_159) ;  /* 0xffffffb000347947 */ /* 0x000fea000383ffff */
.L_x_59:
[----:B--2---:R2:W3:Y:S02]  /*8260*/  SYNCS.PHASECHK.TRANS64.TRYWAIT P1, [R2+URZ+0x100], R4 ;  /* 0x00010004020075a7 */ /* 0x0044e400080211ff */
[----:B---3--:R-:W-:Y:S05]  /*8270*/  @!P1 NANOSLEEP.SYNCS 0x989680 ;  /* 0x009896800000995d */ /* 0x008fea0003900000 */
[----:B------:R-:W3:Y:S02]  /*8280*/  @!P1 SYNCS.PHASECHK.TRANS64 P1, [R2+URZ+0x100], R4 ;  /* 0x00010004020095a7 */ /* 0x000ee400080210ff */
[----:B---3--:R-:W-:Y:S05]  /*8290*/  @!P1 BRA `(.L_x_59) ;  /* 0xfffffffc00f09947 */ /* 0x008fea000383ffff */
[----:B------:R-:W-:Y:S05]  /*82a0*/  BRA `(.L_x_160) ;  /* 0xffffffb000647947 */ /* 0x000fea000383ffff */
.L_x_62:
[----:B------:R-:W-:-:S07]  /*82b0*/  MOV R0, UR4 ;  /* 0x0000000400007c02 */ /* 0x000fce0008000f00 */
.L_x_161:
[----:B--2---:R2:W3:Y:S02]  /*82c0*/  SYNCS.PHASECHK.TRANS64.TRYWAIT P0, [R0+URZ+0x110], R2 ;  /* 0x00011002000075a7 */ /* 0x0044e400080011ff */
[----:B---3--:R-:W-:Y:S05]  /*82d0*/  @!P0 NANOSLEEP.SYNCS 0x989680 ;  /* 0x009896800000895d */ /* 0x008fea0003900000 */
[----:B------:R-:W3:Y:S02]  /*82e0*/  @!P0 SYNCS.PHASECHK.TRANS64 P0, [R0+URZ+0x110], R2 ;  /* 0x00011002000085a7 */ /* 0x000ee400080010ff */
[----:B---3--:R-:W-:Y:S05]  /*82f0*/  @!P0 BRA `(.L_x_161) ;  /* 0xfffffffc00f08947 */ /* 0x008fea000383ffff */
[----:B------:R-:W-:Y:S05]  /*8300*/  BRA `(.L_x_61) ;  /* 0xffffffb000b87947 */ /* 0x000fea000383ffff */
.L_x_69:
[----:B-1----:R1:W2:Y:S02]  /*8310*/  SYNCS.PHASECHK.TRANS64.TRYWAIT P1, [R0+URZ+0x100], R2 ;  /* 0x00010002000075a7 */ /* 0x0022a400080211ff */
[----:B--2---:R-:W-:Y:S05]  /*8320*/  @!P1 NANOSLEEP.SYNCS 0x989680 ;  /* 0x009896800000995d */ /* 0x004fea0003900000 */
[----:B------:R-:W2:Y:S02]  /*8330*/  @!P1 SYNCS.PHASECHK.TRANS64 P1, [R0+URZ+0x100], R2 ;  /* 0x00010002000095a7 */ /* 0x000ea400080210ff */
[----:B--2---:R-:W-:Y:S05]  /*8340*/  @!P1 BRA `(.L_x_69) ;  /* 0xfffffffc00f09947 */ /* 0x004fea000383ffff */
[----:B------:R-:W-:Y:S05]  /*8350*/  BRA `(.L_x_162) ;  /* 0xffffffb8002c7947 */ /* 0x000fea000383ffff */
.L_x_70:
[----:B------:R-:W-:-:S07]  /*8360*/  MOV R2, UR31 ;  /* 0x0000001f00027c02 */ /* 0x000fce0008000f00 */
.L_x_163:
[----:B-1----:R1:W2:Y:S02]  /*8370*/  SYNCS.PHASECHK.TRANS64.TRYWAIT P0, [R2+URZ+0x140], R0 ;  /* 0x00014000020075a7 */ /* 0x0022a400080011ff */
[----:B--2---:R-:W-:Y:S05]  /*8380*/  @!P0 NANOSLEEP.SYNCS 0x989680 ;  /* 0x009896800000895d */ /* 0x004fea0003900000 */
[----:B------:R-:W2:Y:S02]  /*8390*/  @!P0 SYNCS.PHASECHK.TRANS64 P0, [R2+URZ+0x140], R0 ;  /* 0x00014000020085a7 */ /* 0x000ea400080010ff */
[----:B--2---:R-:W-:Y:S05]  /*83a0*/  @!P0 BRA `(.L_x_163) ;  /* 0xfffffffc00f08947 */ /* 0x004fea000383ffff */
[----:B------:R-:W-:Y:S05]  /*83b0*/  BRA `(.L_x_164) ;  /* 0xffffffb8007c7947 */ /* 0x000fea000383ffff */
.L_x_73:
[----:B------:R-:W-:Y:S07]  /*83c0*/  MOV R0, UR5 ;  /* 0x0000000500007c02 */ /* 0x000fee0008000f00 */
.L_x_165:
[----:B-1----:R1:W2:Y:S02]  /*83d0*/  SYNCS.PHASECHK.TRANS64.TRYWAIT P0, [R0+URZ], R2 ;  /* 0x00000002000075a7 */ /* 0x0022a400080011ff */
[----:B--2---:R-:W-:Y:S05]  /*83e0*/  @!P0 NANOSLEEP.SYNCS 0x989680 ;  /* 0x009896800000895d */ /* 0x004fea0003900000 */
[----:B------:R-:W2:Y:S02]  /*83f0*/  @!P0 SYNCS.PHASECHK.TRANS64 P0, [R0+URZ], R2 ;  /* 0x00000002000085a7 */ /* 0x000ea400080010ff */
[----:B--2---:R-:W-:Y:S05]  /*8400*/  @!P0 BRA `(.L_x_165) ;  /* 0xfffffffc00f08947 */ /* 0x004fea000383ffff */
[----:B------:R-:W-:Y:S05]  /*8410*/  BRA `(.L_x_72) ;  /* 0xffffffb800987947 */ /* 0x000fea000383ffff */
.L_x_76:
[----:B------:R-:W-:-:S07]  /*8420*/  MOV R0, UR4 ;  /* 0x0000000400007c02 */ /* 0x000fce0008000f00 */
.L_x_166:
[----:B--2---:R2:W4:Y:S02]  /*8430*/  SYNCS.PHASECHK.TRANS64.TRYWAIT P0, [R0+URZ], R2 ;  /* 0x00000002000075a7 */ /* 0x00452400080011ff */
[----:B----4-:R-:W-:Y:S05]  /*8440*/  @!P0 NANOSLEEP.SYNCS 0x989680 ;  /* 0x009896800000895d */ /* 0x010fea0003900000 */
[----:B------:R-:W4:Y:S02]  /*8450*/  @!P0 SYNCS.PHASECHK.TRANS64 P0, [R0+URZ], R2 ;  /* 0x00000002000085a7 */ /* 0x000f2400080010ff */
[----:B----4-:R-:W-:Y:S05]  /*8460*/  @!P0 BRA `(.L_x_166) ;  /* 0xfffffffc00f08947 */ /* 0x010fea000383ffff */
[----:B------:R-:W-:Y:S05]  /*8470*/  BRA `(.L_x_167) ;  /* 0xffffffbc00747947 */ /* 0x000fea000383ffff */
.L_x_77:
[----:B------:R-:W-:-:S07]  /*8480*/  MOV R0, UR5 ;  /* 0x0000000500007c02 */ /* 0x000fce0008000f00 */
.L_x_168:
[----:B-1----:R1:W2:Y:S02]  /*8490*/  SYNCS.PHASECHK.TRANS64.TRYWAIT P0, [R0+URZ], R3 ;  /* 0x00000003000075a7 */ /* 0x0022a400080011ff */
[----:B--2---:R-:W-:Y:S05]  /*84a0*/  @!P0 NANOSLEEP.SYNCS 0x989680 ;  /* 0x009896800000895d */ /* 0x004fea0003900000 */
[----:B------:R-:W2:Y:S02]  /*84b0*/  @!P0 SYNCS.PHASECHK.TRANS64 P0, [R0+URZ], R3 ;  /* 0x00000003000085a7 */ /* 0x000ea400080010ff */
[----:B--2---:R-:W-:Y:S05]  /*84c0*/  @!P0 BRA `(.L_x_168) ;  /* 0xfffffffc00f08947 */ /* 0x004fea000383ffff */
[----:B------:R-:W-:Y:S05]  /*84d0*/  BRA `(.L_x_169) ;  /* 0xffffffbc00807947 */ /* 0x000fea000383ffff */
.L_x_78:
[----:B------:R-:W-:-:S07]  /*84e0*/  MOV R0, UR5 ;  /* 0x0000000500007c02 */ /* 0x000fce0008000f00 */
.L_x_170:
[----:B-1----:R1:W2:Y:S02]  /*84f0*/  SYNCS.PHASECHK.TRANS64.TRYWAIT P0, [R0+URZ], R3 ;  /* 0x00000003000075a7 */ /* 0x0022a400080011ff */
[----:B--2---:R-:W-:Y:S05]  /*8500*/  @!P0 NANOSLEEP.SYNCS 0x989680 ;  /* 0x009896800000895d */ /* 0x004fea0003900000 */
[----:B------:R-:W2:Y:S02]  /*8510*/  @!P0 SYNCS.PHASECHK.TRANS64 P0, [R0+URZ], R3 ;  /* 0x00000003000085a7 */ /* 0x000ea400080010ff */
[----:B--2---:R-:W-:Y:S05]  /*8520*/  @!P0 BRA `(.L_x_170) ;  /* 0xfffffffc00f08947 */ /* 0x004fea000383ffff */
[----:B------:R-:W-:Y:S05]  /*8530*/  BRA `(.L_x_171) ;  /* 0xffffffbc008c7947 */ /* 0x000fea000383ffff */
.L_x_79:
[----:B-1----:R-:W-:-:S07]  /*8540*/  MOV R0, UR4 ;  /* 0x0000000400007c02 */ /* 0x002fce0008000f00 */
.L_x_172:
[----:B-1----:R1:W2:Y:S02]  /*8550*/  SYNCS.PHASECHK.TRANS64.TRYWAIT P0, [R0+URZ], R2 ;  /* 0x00000002000075a7 */ /* 0x0022a400080011ff */
[----:B--2---:R-:W-:Y:S05]  /*8560*/  @!P0 NANOSLEEP.SYNCS 0x989680 ;  /* 0x009896800000895d */ /* 0x004fea0003900000 */
[----:B------:R-:W2:Y:S02]  /*8570*/  @!P0 SYNCS.PHASECHK.TRANS64 P0, [R0+URZ], R2 ;  /* 0x00000002000085a7 */ /* 0x000ea400080010ff */
[----:B--2---:R-:W-:Y:S05]  /*8580*/  @!P0 BRA `(.L_x_172) ;  /* 0xfffffffc00f08947 */ /* 0x004fea000383ffff */
[----:B------:R-:W-:Y:S05]  /*8590*/  BRA `(.L_x_173) ;  /* 0xffffffbc00987947 */ /* 0x000fea000383ffff */
.L_x_84:
[----:B---3--:R3:W4:Y:S02]  /*85a0*/  SYNCS.PHASECHK.TRANS64.TRYWAIT P0, [R12+URZ+0x100], R0 ;  /* 0x000100000c0075a7 */ /* 0x00872400080011ff */
[----:B----4-:R-:W-:Y:S05]  /*85b0*/  @!P0 NANOSLEEP.SYNCS 0x989680 ;  /* 0x009896800000895d */ /* 0x010fea0003900000 */
[----:B------:R-:W4:Y:S02]  /*85c0*/  @!P0 SYNCS.PHASECHK.TRANS64 P0, [R12+URZ+0x100], R0 ;  /* 0x000100000c0085a7 */ /* 0x000f2400080010ff */
[----:B----4-:R-:W-:Y:S05]  /*85d0*/  @!P0 BRA `(.L_x_84) ;  /* 0xfffffffc00f08947 */ /* 0x010fea000383ffff */
[----:B------:R-:W-:Y:S05]  /*85e0*/  BRA `(.L_x_174) ;  /* 0xffffffc000a87947 */ /* 0x000fea000383ffff */
.L_x_87:
[----:B-1----:R-:W-:Y:S07]  /*85f0*/  MOV R0, UR24 ;  /* 0x0000001800007c02 */ /* 0x002fee0008000f00 */
.L_x_175:
[----:B-1----:R1:W3:Y:S02]  /*8600*/  SYNCS.PHASECHK.TRANS64.TRYWAIT P2, [R0+URZ+0xf8], R6 ;  /* 0x0000f806000075a7 */ /* 0x0022e400080411ff */
[----:B---3--:R-:W-:Y:S05]  /*8610*/  @!P2 NANOSLEEP.SYNCS 0x989680 ;  /* 0x009896800000a95d */ /* 0x008fea0003900000 */
[----:B------:R-:W3:Y:S02]  /*8620*/  @!P2 SYNCS.PHASECHK.TRANS64 P2, [R0+URZ+0xf8], R6 ;  /* 0x0000f8060000a5a7 */ /* 0x000ee400080410ff */
[----:B---3--:R-:W-:Y:S05]  /*8630*/  @!P2 BRA `(.L_x_175) ;  /* 0xfffffffc00f0a947 */ /* 0x008fea000383ffff */
[----:B------:R-:W-:Y:S05]  /*8640*/  BRA `(.L_x_86) ;  /* 0xffffffc8000c7947 */ /* 0x000fea000383ffff */
.L_x_90:
[----:B------:R-:W-:Y:S07]  /*8650*/  MOV R0, UR4 ;  /* 0x0000000400007c02 */ /* 0x000fee0008000f00 */
.L_x_176:
[----:B-1----:R1:W3:Y:S02]  /*8660*/  SYNCS.PHASECHK.TRANS64.TRYWAIT P0, [R0+URZ+0xd8], R9 ;  /* 0x0000d809000075a7 */ /* 0x0022e400080011ff */
[----:B---3--:R-:W-:Y:S05]  /*8670*/  @!P0 NANOSLEEP.SYNCS 0x989680 ;  /* 0x009896800000895d */ /* 0x008fea0003900000 */
[----:B------:R-:W3:Y:S02]  /*8680*/  @!P0 SYNCS.PHASECHK.TRANS64 P0, [R0+URZ+0xd8], R9 ;  /* 0x0000d809000085a7 */ /* 0x000ee400080010ff */
[----:B---3--:R-:W-:Y:S05]  /*8690*/  @!P0 BRA `(.L_x_176) ;  /* 0xfffffffc00f08947 */ /* 0x008fea000383ffff */
[----:B------:R-:W-:Y:S05]  /*86a0*/  BRA `(.L_x_177) ;  /* 0xffffffc8006c7947 */ /* 0x000fea000383ffff */
.L_x_91:
[----:B------:R-:W-:Y:S07]  /*86b0*/  MOV R6, UR5 ;  /* 0x0000000500067c02 */ /* 0x000fee0008000f00 */
.L_x_178:
[----:B-1----:R1:W3:Y:S02]  /*86c0*/  SYNCS.PHASECHK.TRANS64.TRYWAIT P0, [R6+URZ+0xd8], R0 ;  /* 0x0000d800060075a7 */ /* 0x0022e400080011ff */
[----:B---3--:R-:W-:Y:S05]  /*86d0*/  @!P0 NANOSLEEP.SYNCS 0x989680 ;  /* 0x009896800000895d */ /* 0x008fea0003900000 */
[----:B------:R-:W3:Y:S02]  /*86e0*/  @!P0 SYNCS.PHASECHK.TRANS64 P0, [R6+URZ+0xd8], R0 ;  /* 0x0000d800060085a7 */ /* 0x000ee400080010ff */
[----:B---3--:R-:W-:Y:S05]  /*86f0*/  @!P0 BRA `(.L_x_178) ;  /* 0xfffffffc00f08947 */ /* 0x008fea000383ffff */
[----:B------:R-:W-:Y:S05]  /*8700*/  BRA `(.L_x_179) ;  /* 0xffffffc800c87947 */ /* 0x000fea000383ffff */
.L_x_93:
[----:B------:R-:W-:-:S07]  /*8710*/  MOV R0, UR4 ;  /* 0x0000000400007c02 */ /* 0x000fce0008000f00 */
.L_x_180:
[----:B-1----:R1:W4:Y:S02]  /*8720*/  SYNCS.PHASECHK.TRANS64.TRYWAIT P0, [R0+URZ], R2 ;  /* 0x00000002000075a7 */ /* 0x00232400080011ff */
[----:B----4-:R-:W-:Y:S05]  /*8730*/  @!P0 NANOSLEEP.SYNCS 0x989680 ;  /* 0x009896800000895d */ /* 0x010fea0003900000 */
[----:B------:R-:W4:Y:S02]  /*8740*/  @!P0 SYNCS.PHASECHK.TRANS64 P0, [R0+URZ], R2 ;  /* 0x00000002000085a7 */ /* 0x000f2400080010ff */
[----:B----4-:R-:W-:Y:S05]  /*8750*/  @!P0 BRA `(.L_x_180) ;  /* 0xfffffffc00f08947 */ /* 0x010fea000383ffff */
[----:B------:R-:W-:Y:S05]  /*8760*/  BRA `(.L_x_181) ;  /* 0xffffffcc00587947 */ /* 0x000fea000383ffff */
.L_x_94:
[----:B------:R-:W-:-:S07]  /*8770*/  MOV R0, UR5 ;  /* 0x0000000500007c02 */ /* 0x000fce0008000f00 */
.L_x_182:
[----:B-1----:R1:W4:Y:S02]  /*8780*/  SYNCS.PHASECHK.TRANS64.TRYWAIT P0, [R0+URZ], R2 ;  /* 0x00000002000075a7 */ /* 0x00232400080011ff */
[----:B----4-:R-:W-:Y:S05]  /*8790*/  @!P0 NANOSLEEP.SYNCS 0x989680 ;  /* 0x009896800000895d */ /* 0x010fea0003900000 */
[----:B------:R-:W4:Y:S02]  /*87a0*/  @!P0 SYNCS.PHASECHK.TRANS64 P0, [R0+URZ], R2 ;  /* 0x00000002000085a7 */ /* 0x000f2400080010ff */
[----:B----4-:R-:W-:Y:S05]  /*87b0*/  @!P0 BRA `(.L_x_182) ;  /* 0xfffffffc00f08947 */ /* 0x010fea000383ffff */
[----:B------:R-:W-:Y:S05]  /*87c0*/  BRA `(.L_x_183) ;  /* 0xffffffcc00647947 */ /* 0x000fea000383ffff */
.L_x_96:
[----:B-1----:R1:W2:Y:S02]  /*87d0*/  SYNCS.PHASECHK.TRANS64.TRYWAIT P0, [R0+URZ+0x100], R2 ;  /* 0x00010002000075a7 */ /* 0x0022a400080011ff */
[----:B--2---:R-:W-:Y:S05]  /*87e0*/  @!P0 NANOSLEEP.SYNCS 0x989680 ;  /* 0x009896800000895d */ /* 0x004fea0003900000 */
[----:B------:R-:W2:Y:S02]  /*87f0*/  @!P0 SYNCS.PHASECHK.TRANS64 P0, [R0+URZ+0x100], R2 ;  /* 0x00010002000085a7 */ /* 0x000ea400080010ff */
[----:B--2---:R-:W-:Y:S05]  /*8800*/  @!P0 BRA `(.L_x_96) ;  /* 0xfffffffc00f08947 */ /* 0x004fea000383ffff */
[----:B------:R-:W-:Y:S05]  /*8810*/  BRA `(.L_x_184) ;  /* 0xffffffd000547947 */ /* 0x000fea000383ffff */
.L_x_106:
[----:B-1----:R1:W3:Y:S02]  /*8820*/  SYNCS.PHASECHK.TRANS64.TRYWAIT P1, [R2+URZ+0xc0], R0 ;  /* 0x0000c000020075a7 */ /* 0x0022e400080211ff */
[----:B---3--:R-:W-:Y:S05]  /*8830*/  @!P1 NANOSLEEP.SYNCS 0x989680 ;  /* 0x009896800000995d */ /* 0x008fea0003900000 */
[----:B------:R-:W3:Y:S02]  /*8840*/  @!P1 SYNCS.PHASECHK.TRANS64 P1, [R2+URZ+0xc0], R0 ;  /* 0x0000c000020095a7 */ /* 0x000ee400080210ff */
[----:B---3--:R-:W-:Y:S05]  /*8850*/  @!P1 BRA `(.L_x_106) ;  /* 0xfffffffc00f09947 */ /* 0x008fea000383ffff */
[----:B------:R-:W-:Y:S05]  /*8860*/  BRA `(.L_x_105) ;  /* 0xffffffdc00d47947 */ /* 0x000fea000383ffff */
.L_x_108:
[----:B--2---:R2:W3:Y:S02]  /*8870*/  SYNCS.PHASECHK.TRANS64.TRYWAIT P0, [R72+URZ+0x120], R3 ;  /* 0x00012003480075a7 */ /* 0x0044e400080011ff */
[----:B---3--:R-:W-:Y:S05]  /*8880*/  @!P0 NANOSLEEP.SYNCS 0x989680 ;  /* 0x009896800000895d */ /* 0x008fea0003900000 */
[----:B------:R-:W3:Y:S02]  /*8890*/  @!P0 SYNCS.PHASECHK.TRANS64 P0, [R72+URZ+0x120], R3 ;  /* 0x00012003480085a7 */ /* 0x000ee400080010ff */
[----:B---3--:R-:W-:Y:S05]  /*88a0*/  @!P0 BRA `(.L_x_108) ;  /* 0xfffffffc00f08947 */ /* 0x008fea000383ffff */
[----:B------:R-:W-:Y:S05]  /*88b0*/  BRA `(.L_x_107) ;  /* 0xffffffe0004c7947 */ /* 0x000fea000383ffff */
.L_x_119:
[----:B-1----:R1:W2:Y:S02]  /*88c0*/  SYNCS.PHASECHK.TRANS64.TRYWAIT P0, [R2+URZ+0xc0], R73 ;  /* 0x0000c049020075a7 */ /* 0x0022a400080011ff */
[----:B--2---:R-:W-:Y:S05]  /*88d0*/  @!P0 NANOSLEEP.SYNCS 0x989680 ;  /* 0x009896800000895d */ /* 0x004fea0003900000 */
[----:B------:R-:W2:Y:S02]  /*88e0*/  @!P0 SYNCS.PHASECHK.TRANS64 P0, [R2+URZ+0xc0], R73 ;  /* 0x0000c049020085a7 */ /* 0x000ea400080010ff */
[----:B--2---:R-:W-:Y:S05]  /*88f0*/  @!P0 BRA `(.L_x_119) ;  /* 0xfffffffc00f08947 */ /* 0x004fea000383ffff */
[----:B------:R-:W-:Y:S05]  /*8900*/  BRA `(.L_x_118) ;  /* 0xffffffe800187947 */ /* 0x000fea000383ffff */
        .weak           $__internal_0_$__cuda_sm10x_tcgen05_guardrail_trap_col_being_dealloced_not_returned_by_alloc
        .type           $__internal_0_$__cuda_sm10x_tcgen05_guardrail_trap_col_being_dealloced_not_returned_by_alloc,@function
        .size           $__internal_0_$__cuda_sm10x_tcgen05_guardrail_trap_col_being_dealloced_not_returned_by_alloc,($__internal_1_$__cuda_sm10x_tcgen05_guardrail_trap_phase_invalid_during_alloc - $__internal_0_$__cuda_sm10x_tcgen05_guardrail_trap_col_being_dealloced_not_returned_by_alloc)
$__internal_0_$__cuda_sm10x_tcgen05_guardrail_trap_col_being_dealloced_not_returned_by_alloc:
[----:B------:R-:W-:Y:S05]  /*8910*/  BPT.TRAP 0x1 ;  /* 0x000000040000795c */ /* 0x000fea0000300000 */
[----:B------:R-:W-:-:S04]  /*8920*/  HFMA2 R3, -RZ, RZ, 0, 0 ;  /* 0x00000000ff037431 */ /* 0x000fc800000001ff */
[----:B------:R-:W-:Y:S05]  /*8930*/  RET.REL.NODEC R2 `(_ZN7cutlass13device_kernelINS_4gemm6kernel13GemmUniversalIN4cute5tupleIJiiiiEEENS1_10collective13CollectiveMmaINS1_35MainloopSm100TmaUmmaWarpSpecializedILi12ELi2ELi4ENS5_IJNS4_1CILi4EEENSA_ILi2EEENSA_ILi1EEEEEEEENS5_IJNSA_ILi64EEESG_NSA_ILi32EEEEEEfNS5_IJlSD_lEEEfSJ_NS4_8TiledMMAINS4_8MMA_AtomIJNS4_17SM100_MMA_TF32_SSINS_10tfloat32_tESN_fLi64ELi64ELNS4_4UMMA5MajorE0ELSP_0ELNSO_7ScaleInE0ELSQ_0EEEEEENS4_6LayoutINS5_IJSD_SD_SD_EEENS5_IJNSA_ILi0EEESV_SV_EEEEENS5_IJNS4_10UnderscoreESY_SY_EEEEENS4_23SM90_TMA_LOAD_MULTICASTENS4_14ComposedLayoutINS4_7SwizzleILi3ELi4ELi3EEENS4_18smem_ptr_flag_bitsILi32EEENST_INS5_IJNSA_ILi8EEESH_EEENS5_IJSH_SD_EEEEEEEvNS4_8identityES11_S1B_vS1C_EENS_8epilogue10collective18CollectiveEpilogueINS1E_23Sm100TmaWarpSpecializedILi3ELi2ELi16ELb1ELb0EEEJSI_NS5_IJNST_ISG_SD_EENST_ISH_SD_EEEEEfSJ_fSJ_NS1E_6fusion15FusionCallbacksIS1I_NS1M_17LinearCombinationIffffLNS_15FloatRoundStyleE2EEESI_S1L_JEEENS4_5SM1004TMEM4LOAD26SM100_TMEM_LOAD_16dp128b8xENS4_13SM90_TMA_LOADES1B_NS4_17SM75_U32x4_LDSM_NENS4_14SM90_TMA_STOREES1B_NS4_17SM90_U32x4_STSM_NENS4_39AutoVectorizingCopyWithAssumedAlignmentILi128EEEEEEvvEEEEvNT_6ParamsE) ;  /* 0xffffff7402b07950 */ /* 0x000fea0003c3ffff */
        .weak           $__internal_1_$__cuda_sm10x_tcgen05_guardrail_trap_phase_invalid_during_alloc
        .type           $__internal_1_$__cuda_sm10x_tcgen05_guardrail_trap_phase_invalid_during_alloc,@function
        .size           $__internal_1_$__cuda_sm10x_tcgen05_guardrail_trap_phase_invalid_during_alloc,($__internal_2_$__cuda_sm10x_tcgen05_guardrail_trap_unallocated_columns_being_dealloced - $__internal_1_$__cuda_sm10x_tcgen05_guardrail_trap_phase_invalid_during_alloc)
$__internal_1_$__cuda_sm10x_tcgen05_guardrail_trap_phase_invalid_during_alloc:
[----:B------:R-:W-:Y:S05]  /*8940*/  BPT.TRAP 0x1 ;  /* 0x000000040000795c */ /* 0x000fea0000300000 */
[----:B------:R-:W-:-:S04]  /*8950*/  MOV R5, 0x0 ;  /* 0x0000000000057802 */ /* 0x000fc80000000f00 */
[----:B------:R-:W-:Y:S05]  /*8960*/  RET.REL.NODEC R4 `(_ZN7cutlass13device_kernelINS_4gemm6kernel13GemmUniversalIN4cute5tupleIJiiiiEEENS1_10collective13CollectiveMmaINS1_35MainloopSm100TmaUmmaWarpSpecializedILi12ELi2ELi4ENS5_IJNS4_1CILi4EEENSA_ILi2EEENSA_ILi1EEEEEEEENS5_IJNSA_ILi64EEESG_NSA_ILi32EEEEEEfNS5_IJlSD_lEEEfSJ_NS4_8TiledMMAINS4_8MMA_AtomIJNS4_17SM100_MMA_TF32_SSINS_10tfloat32_tESN_fLi64ELi64ELNS4_4UMMA5MajorE0ELSP_0ELNSO_7ScaleInE0ELSQ_0EEEEEENS4_6LayoutINS5_IJSD_SD_SD_EEENS5_IJNSA_ILi0EEESV_SV_EEEEENS5_IJNS4_10UnderscoreESY_SY_EEEEENS4_23SM90_TMA_LOAD_MULTICASTENS4_14ComposedLayoutINS4_7SwizzleILi3ELi4ELi3EEENS4_18smem_ptr_flag_bitsILi32EEENST_INS5_IJNSA_ILi8EEESH_EEENS5_IJSH_SD_EEEEEEEvNS4_8identityES11_S1B_vS1C_EENS_8epilogue10collective18CollectiveEpilogueINS1E_23Sm100TmaWarpSpecializedILi3ELi2ELi16ELb1ELb0EEEJSI_NS5_IJNST_ISG_SD_EENST_ISH_SD_EEEEEfSJ_fSJ_NS1E_6fusion15FusionCallbacksIS1I_NS1M_17LinearCombinationIffffLNS_15FloatRoundStyleE2EEESI_S1L_JEEENS4_5SM1004TMEM4LOAD26SM100_TMEM_LOAD_16dp128b8xENS4_13SM90_TMA_LOADES1B_NS4_17SM75_U32x4_LDSM_NENS4_14SM90_TMA_STOREES1B_NS4_17SM90_U32x4_STSM_NENS4_39AutoVectorizingCopyWithAssumedAlignmentILi128EEEEEEvvEEEEvNT_6ParamsE) ;  /* 0xffffff7404a47950 */ /* 0x000fea0003c3ffff */
        .weak           $__internal_2_$__cuda_sm10x_tcgen05_guardrail_trap_unallocated_columns_being_dealloced
        .type           $__internal_2_$__cuda_sm10x_tcgen05_guardrail_trap_unallocated_columns_being_dealloced,@function
        .size           $__internal_2_$__cuda_sm10x_tcgen05_guardrail_trap_unallocated_columns_being_dealloced,(.L_x_186 - $__internal_2_$__cuda_sm10x_tcgen05_guardrail_trap_unallocated_columns_being_dealloced)
$__internal_2_$__cuda_sm10x_tcgen05_guardrail_trap_unallocated_columns_being_dealloced:
[----:B------:R-:W-:Y:S05]  /*8970*/  BPT.TRAP 0x1 ;  /* 0x000000040000795c */ /* 0x000fea0000300000 */
[----:B------:R-:W-:-:S04]  /*8980*/  HFMA2 R3, -RZ, RZ, 0, 0 ;  /* 0x00000000ff037431 */ /* 0x000fc800000001ff */
[----:B------:R-:W-:Y:S05]  /*8990*/  RET.REL.NODEC R2 `(_ZN7cutlass13device_kernelINS_4gemm6kernel13GemmUniversalIN4cute5tupleIJiiiiEEENS1_10collective13CollectiveMmaINS1_35MainloopSm100TmaUmmaWarpSpecializedILi12ELi2ELi4ENS5_IJNS4_1CILi4EEENSA_ILi2EEENSA_ILi1EEEEEEEENS5_IJNSA_ILi64EEESG_NSA_ILi32EEEEEEfNS5_IJlSD_lEEEfSJ_NS4_8TiledMMAINS4_8MMA_AtomIJNS4_17SM100_MMA_TF32_SSINS_10tfloat32_tESN_fLi64ELi64ELNS4_4UMMA5MajorE0ELSP_0ELNSO_7ScaleInE0ELSQ_0EEEEEENS4_6LayoutINS5_IJSD_SD_SD_EEENS5_IJNSA_ILi0EEESV_SV_EEEEENS5_IJNS4_10UnderscoreESY_SY_EEEEENS4_23SM90_TMA_LOAD_MULTICASTENS4_14ComposedLayoutINS4_7SwizzleILi3ELi4ELi3EEENS4_18smem_ptr_flag_bitsILi32EEENST_INS5_IJNSA_ILi8EEESH_EEENS5_IJSH_SD_EEEEEEEvNS4_8identityES11_S1B_vS1C_EENS_8epilogue10collective18CollectiveEpilogueINS1E_23Sm100TmaWarpSpecializedILi3ELi2ELi16ELb1ELb0EEEJSI_NS5_IJNST_ISG_SD_EENST_ISH_SD_EEEEEfSJ_fSJ_NS1E_6fusion15FusionCallbacksIS1I_NS1M_17LinearCombinationIffffLNS_15FloatRoundStyleE2EEESI_S1L_JEEENS4_5SM1004TMEM4LOAD26SM100_TMEM_LOAD_16dp128b8xENS4_13SM90_TMA_LOADES1B_NS4_17SM75_U32x4_LDSM_NENS4_14SM90_TMA_STOREES1B_NS4_17SM90_U32x4_STSM_NENS4_39AutoVectorizingCopyWithAssumedAlignmentILi128EEEEEEvvEEEEvNT_6ParamsE) ;  /* 0xffffff7402987950 */ /* 0x000fea0003c3ffff */
.L_x_185:
[----:B------:R-:W-:-:S00]  /*89a0*/  BRA `(.L_x_185) ;  /* 0xfffffffc00fc7947 */ /* 0x000fc0000383ffff */
[----:B------:R-:W-:-:S00]  /*89b0*/  NOP ;  /* 0x0000000000007918 */ /* 0x000fc00000000000 */
        /* <DEDUP_REMOVED lines=12> */
.L_x_186:


//--------------------- .nv.global.init           --------------------------
	.section	.nv.global.init,"aw",@progbits
.nv.global.init:
	.type		$str$27,@object
	.size		$str$27,($str$28 - $str$27)
$str$27:
        /*0000*/ 	.byte	0x28, 0x61, 0x64, 0x64, 0x72, 0x65, 0x73, 0x73, 0x20, 0x26, 0x20, 0x6d, 0x61, 0x73, 0x6b, 0x29
        /*0010*/ 	.byte	0x20, 0x3d, 0x3d, 0x20, 0x30, 0x00
	.type		$str$28,@object
	.size		$str$28,($str$26 - $str$28)
$str$28:
        /*0016*/ 	.byte	0x2f, 0x74, 0x6d, 0x70, 0x2f, 0x63, 0x75, 0x74, 0x6c, 0x61, 0x73, 0x73, 0x5f, 0x73, 0x77, 0x65
        /*0026*/ 	.byte	0x65, 0x70, 0x5f, 0x73, 0x72, 0x63, 0x2f, 0x69, 0x6e, 0x63, 0x6c, 0x75, 0x64, 0x65, 0x2f, 0x63
        /*0036*/ 	.byte	0x75, 0x74, 0x65, 0x2f, 0x70, 0x6f, 0x69, 0x6e, 0x74, 0x65, 0x72, 0x5f, 0x66, 0x6c, 0x61, 0x67
        /*0046*/ 	.byte	0x67, 0x65, 0x64, 0x2e, 0x68, 0x70, 0x70, 0x00
	.type		$str$26,@object
	.size		$str$26,($str$25 - $str$26)
$str$26:
        /*004e*/ 	.byte	0x2f, 0x74, 0x6d, 0x70, 0x2f, 0x63, 0x75, 0x74, 0x6c, 0x61, 0x73, 0x73, 0x5f, 0x73, 0x77, 0x65
        /*005e*/ 	.byte	0x65, 0x70, 0x5f, 0x73, 0x72, 0x63, 0x2f, 0x69, 0x6e, 0x63, 0x6c, 0x75, 0x64, 0x65, 0x2f, 0x63
        /*006e*/ 	.byte	0x75, 0x74, 0x65, 0x2f, 0x61, 0x74, 0x6f, 0x6d, 0x2f, 0x63, 0x6f, 0x70, 0x79, 0x5f, 0x74, 0x72
        /*007e*/ 	.byte	0x61, 0x69, 0x74, 0x73, 0x5f, 0x73, 0x6d, 0x31, 0x30, 0x30, 0x2e, 0x68, 0x70, 0x70, 0x00
	.type		$str$25,@object
	.size		$str$25,(__unnamed_1 - $str$25)
$str$25:
        /*008d*/ 	.byte	0x28, 0x28, 0x75, 0x69, 0x6e, 0x74, 0x33, 0x32, 0x5f, 0x74, 0x28, 0x74, 0x68, 0x72, 0x65, 0x61
        /*009d*/ 	.byte	0x64, 0x49, 0x64, 0x78, 0x2e, 0x78, 0x29, 0x20, 0x2f, 0x20, 0x33, 0x32, 0x29, 0x20, 0x25, 0x20
        /*00ad*/ 	.byte	0x34, 0x29, 0x20, 0x3d, 0x3d, 0x20, 0x28, 0x28, 0x28, 0x74, 0x6d, 0x65, 0x6d, 0x5f, 0x61, 0x64
        /*00bd*/ 	.byte	0x64, 0x72, 0x20, 0x3e, 0x3e, 0x20, 0x31, 0x36, 0x29, 0x20, 0x2f, 0x20, 0x33, 0x32, 0x29, 0x20
        /*00cd*/ 	.byte	0x25, 0x20, 0x34, 0x29, 0x00
	.type		__unnamed_1,@object
	.size		__unnamed_1,(__unnamed_2 - __unnamed_1)
__unnamed_1:
        /*00d2*/ 	.byte	0x61, 0x75, 0x74, 0x6f, 0x20, 0x63, 0x75, 0x74, 0x65, 0x3a, 0x3a, 0x61, 0x73, 0x5f, 0x70, 0x6f
        /* <DEDUP_REMOVED lines=23> */
        /*0252*/ 	.byte	0x3c, 0x32, 0x30, 0x34, 0x38, 0x3e, 0x3e, 0x3e, 0x3e, 0x5d, 0x00
	.type		__unnamed_2,@object
	.size		__unnamed_2,(.L_2 - __unnamed_2)
__unnamed_2:
        /* <DEDUP_REMOVED lines=45> */
        /*052d*/ 	.byte	0x3e, 0x3e, 0x3e, 0x5d, 0x00
.L_2:


//--------------------- .nv.shared._ZN7cutlass13device_kernelINS_4gemm6kernel13GemmUniversalIN4cute5tupleIJiiiiEEENS1_10collective13CollectiveMmaINS1_35MainloopSm100TmaUmmaWarpSpecializedILi12ELi2ELi4ENS5_IJNS4_1CILi4EEENSA_ILi2EEENSA_ILi1EEEEEEEENS5_IJNSA_ILi64EEESG_NSA_ILi32EEEEEEfNS5_IJlSD_lEEEfSJ_NS4_8TiledMMAINS4_8MMA_AtomIJNS4_17SM100_MMA_TF32_SSINS_10tfloat32_tESN_fLi64ELi64ELNS4_4UMMA5MajorE0ELSP_0ELNSO_7ScaleInE0ELSQ_0EEEEEENS4_6LayoutINS5_IJSD_SD_SD_EEENS5_IJNSA_ILi0EEESV_SV_EEEEENS5_IJNS4_10UnderscoreESY_SY_EEEEENS4_23SM90_TMA_LOAD_MULTICASTENS4_14ComposedLayoutINS4_7SwizzleILi3ELi4ELi3EEENS4_18smem_ptr_flag_bitsILi32EEENST_INS5_IJNSA_ILi8EEESH_EEENS5_IJSH_SD_EEEEEEEvNS4_8identityES11_S1B_vS1C_EENS_8epilogue10collective18CollectiveEpilogueINS1E_23Sm100TmaWarpSpecializedILi3ELi2ELi16ELb1ELb0EEEJSI_NS5_IJNST_ISG_SD_EENST_ISH_SD_EEEEEfSJ_fSJ_NS1E_6fusion15FusionCallbacksIS1I_NS1M_17LinearCombinationIffffLNS_15FloatRoundStyleE2EEESI_S1L_JEEENS4_5SM1004TMEM4LOAD26SM100_TMEM_LOAD_16dp128b8xENS4_13SM90_TMA_LOADES1B_NS4_17SM75_U32x4_LDSM_NENS4_14SM90_TMA_STOREES1B_NS4_17SM90_U32x4_STSM_NENS4_39AutoVectorizingCopyWithAssumedAlignmentILi128EEEEEEvvEEEEvNT_6ParamsE --------------------------
	.section	.nv.shared._ZN7cutlass13device_kernelINS_4gemm6kernel13GemmUniversalIN4cute5tupleIJiiiiEEENS1_10collective13CollectiveMmaINS1_35MainloopSm100TmaUmmaWarpSpecializedILi12ELi2ELi4ENS5_IJNS4_1CILi4EEENSA_ILi2EEENSA_ILi1EEEEEEEENS5_IJNSA_ILi64EEESG_NSA_ILi32EEEEEEfNS5_IJlSD_lEEEfSJ_NS4_8TiledMMAINS4_8MMA_AtomIJNS4_17SM100_MMA_TF32_SSINS_10tfloat32_tESN_fLi64ELi64ELNS4_4UMMA5MajorE0ELSP_0ELNSO_7ScaleInE0ELSQ_0EEEEEENS4_6LayoutINS5_IJSD_SD_SD_EEENS5_IJNSA_ILi0EEESV_SV_EEEEENS5_IJNS4_10UnderscoreESY_SY_EEEEENS4_23SM90_TMA_LOAD_MULTICASTENS4_14ComposedLayoutINS4_7SwizzleILi3ELi4ELi3EEENS4_18smem_ptr_flag_bitsILi32EEENST_INS5_IJNSA_ILi8EEESH_EEENS5_IJSH_SD_EEEEEEEvNS4_8identityES11_S1B_vS1C_EENS_8epilogue10collective18CollectiveEpilogueINS1E_23Sm100TmaWarpSpecializedILi3ELi2ELi16ELb1ELb0EEEJSI_NS5_IJNST_ISG_SD_EENST_ISH_SD_EEEEEfSJ_fSJ_NS1E_6fusion15FusionCallbacksIS1I_NS1M_17LinearCombinationIffffLNS_15FloatRoundStyleE2EEESI_S1L_JEEENS4_5SM1004TMEM4LOAD26SM100_TMEM_LOAD_16dp128b8xENS4_13SM90_TMA_LOADES1B_NS4_17SM75_U32x4_LDSM_NENS4_14SM90_TMA_STOREES1B_NS4_17SM90_U32x4_STSM_NENS4_39AutoVectorizingCopyWithAssumedAlignmentILi128EEEEEEvvEEEEvNT_6ParamsE,"aw",@nobits
	.sectionflags	@""
	.align	16
	.zero		1024


//--------------------- .nv.shared.reserved.0     --------------------------
	.section	.nv.shared.reserved.0,"aw",@nobits
	.weak		__nv_reservedSMEM_offset_0_alias
	.size		__nv_reservedSMEM_offset_0_alias, 0, 64
	.other		__nv_reservedSMEM_offset_0_alias,@"STO_CUDA_RESERVED_SHARED STV_DEFAULT"
__nv_reservedSMEM_offset_0_alias:
	.zero		0
.nv.shared.reserved.0:
	.zero		64
	.weak		__nv_reservedSMEM_tcgen05_partition
	.type		__nv_reservedSMEM_tcgen05_partition,@object
	.size		__nv_reservedSMEM_tcgen05_partition,(.L_0 - __nv_reservedSMEM_tcgen05_partition)
__nv_reservedSMEM_tcgen05_partition:
	.zero		32
.L_0:


//--------------------- .nv.global                --------------------------
	.section	.nv.global,"aw",@nobits
.nv.global:
	.type		_ZN40_INTERNAL_ff9e59dc_4_k_cu_b3d6ad0c_219094cute1_E,@object
	.size		_ZN40_INTERNAL_ff9e59dc_4_k_cu_b3d6ad0c_219094cute1_E,(_ZN40_INTERNAL_ff9e59dc_4_k_cu_b3d6ad0c_219094cuda3std3__45__cpo6cbeginE - _ZN40_INTERNAL_ff9e59dc_4_k_cu_b3d6ad0c_219094cute1_E)
_ZN40_INTERNAL_ff9e59dc_4_k_cu_b3d6ad0c_219094cute1_E:
	.zero		1
	.type		_ZN40_INTERNAL_ff9e59dc_4_k_cu_b3d6ad0c_219094cuda3std3__45__cpo6cbeginE,@object
	.size		_ZN40_INTERNAL_ff9e59dc_4_k_cu_b3d6ad0c_219094cuda3std3__45__cpo6cbeginE,(_ZN40_INTERNAL_ff9e59dc_4_k_cu_b3d6ad0c_219094cuda3std3__48in_placeE - _ZN40_INTERNAL_ff9e59dc_4_k_cu_b3d6ad0c_219094cuda3std3__45__cpo6cbeginE)
_ZN40_INTERNAL_ff9e59dc_4_k_cu_b3d6ad0c_219094cuda3std3__45__cpo6cbeginE:
	.zero		1
	.type		_ZN40_INTERNAL_ff9e59dc_4_k_cu_b3d6ad0c_219094cuda3std3__48in_placeE,@object
	.size		_ZN40_INTERNAL_ff9e59dc_4_k_cu_b3d6ad0c_219094cuda3std3__48in_placeE,(_ZN40_INTERNAL_ff9e59dc_4_k_cu_b3d6ad0c_219094cuda3std6ranges3__45__cpo9iter_moveE - _ZN40_INTERNAL_ff9e59dc_4_k_cu_b3d6ad0c_219094cuda3std3__48in_placeE)
_ZN40_INTERNAL_ff9e59dc_4_k_cu_b3d6ad0c_219094cuda3std3__48in_placeE:
	.zero		1
	.type		_ZN40_INTERNAL_ff9e59dc_4_k_cu_b3d6ad0c_219094cuda3std6ranges3__45__cpo9iter_moveE,@object
	.size		_ZN40_INTERNAL_ff9e59dc_4_k_cu_b3d6ad0c_219094cuda3std6ranges3__45__cpo9iter_moveE,(_ZN40_INTERNAL_ff9e59dc_4_k_cu_b3d6ad0c_219094cuda3std3__45__cpo5beginE - _ZN40_INTERNAL_ff9e59dc_4_k_cu_b3d6ad0c_219094cuda3std6ranges3__45__cpo9iter_moveE)
_ZN40_INTERNAL_ff9e59dc_4_k_cu_b3d6ad0c_219094cuda3std6ranges3__45__cpo9iter_moveE:
	.zero		1
	.type		_ZN40_INTERNAL_ff9e59dc_4_k_cu_b3d6ad0c_219094cuda3std3__45__cpo5beginE,@object
	.size		_ZN40_INTERNAL_ff9e59dc_4_k_cu_b3d6ad0c_219094cuda3std3__45__cpo5beginE,(_ZN40_INTERNAL_ff9e59dc_4_k_cu_b3d6ad0c_219094cuda3std3__442_GLOBAL__N__ff9e59dc_4_k_cu_b3d6ad0c_219096ignoreE - _ZN40_INTERNAL_ff9e59dc_4_k_cu_b3d6ad0c_219094cuda3std3__45__cpo5beginE)
_ZN40_INTERNAL_ff9e59dc_4_k_cu_b3d6ad0c_219094cuda3std3__45__cpo5beginE:
	.zero		1
	.type		_ZN40_INTERNAL_ff9e59dc_4_k_cu_b3d6ad0c_219094cuda3std3__442_GLOBAL__N__ff9e59dc_4_k_cu_b3d6ad0c_219096ignoreE,@object
	.size		_ZN40_INTERNAL_ff9e59dc_4_k_cu_b3d6ad0c_219094cuda3std3__442_GLOBAL__N__ff9e59dc_4_k_cu_b3d6ad0c_219096ignoreE,(_ZN40_INTERNAL_ff9e59dc_4_k_cu_b3d6ad0c_219094cute7productE - _ZN40_INTERNAL_ff9e59dc_4_k_cu_b3d6ad0c_219094cuda3std3__442_GLOBAL__N__ff9e59dc_4_k_cu_b3d6ad0c_219096ignoreE)
_ZN40_INTERNAL_ff9e59dc_4_k_cu_b3d6ad0c_219094cuda3std3__442_GLOBAL__N__ff9e59dc_4_k_cu_b3d6ad0c_219096ignoreE:
	.zero		1
	.type		_ZN40_INTERNAL_ff9e59dc_4_k_cu_b3d6ad0c_219094cute7productE,@object
	.size		_ZN40_INTERNAL_ff9e59dc_4_k_cu_b3d6ad0c_219094cute7productE,(_ZN40_INTERNAL_ff9e59dc_4_k_cu_b3d6ad0c_219094cuda3std3__45__cpo3endE - _ZN40_INTERNAL_ff9e59dc_4_k_cu_b3d6ad0c_219094cute7productE)
_ZN40_INTERNAL_ff9e59dc_4_k_cu_b3d6ad0c_219094cute7productE:
	.zero		1
	.type		_ZN40_INTERNAL_ff9e59dc_4_k_cu_b3d6ad0c_219094cuda3std3__45__cpo3endE,@object
	.size		_ZN40_INTERNAL_ff9e59dc_4_k_cu_b3d6ad0c_219094cuda3std3__45__cpo3endE,(_ZN40_INTERNAL_ff9e59dc_4_k_cu_b3d6ad0c_219094cuda3std3__419piecewise_constructE - _ZN40_INTERNAL_ff9e59dc_4_k_cu_b3d6ad0c_219094cuda3std3__45__cpo3endE)
_ZN40_INTERNAL_ff9e59dc_4_k_cu_b3d6ad0c_219094cuda3std3__45__cpo3endE:
	.zero		1
	.type		_ZN40_INTERNAL_ff9e59dc_4_k_cu_b3d6ad0c_219094cuda3std3__419piecewise_constructE,@object
	.size		_ZN40_INTERNAL_ff9e59dc_4_k_cu_b3d6ad0c_219094cuda3std3__419piecewise_constructE,(_ZN40_INTERNAL_ff9e59dc_4_k_cu_b3d6ad0c_219094cuda3std3__45__cpo4cendE - _ZN40_INTERNAL_ff9e59dc_4_k_cu_b3d6ad0c_219094cuda3std3__419piecewise_constructE)
_ZN40_INTERNAL_ff9e59dc_4_k_cu_b3d6ad0c_219094cuda3std3__419piecewise_constructE:
	.zero		1
	.type		_ZN40_INTERNAL_ff9e59dc_4_k_cu_b3d6ad0c_219094cuda3std3__45__cpo4cendE,@object
	.size		_ZN40_INTERNAL_ff9e59dc_4_k_cu_b3d6ad0c_219094cuda3std3__45__cpo4cendE,(_ZN40_INTERNAL_ff9e59dc_4_k_cu_b3d6ad0c_219094cuda3std6ranges3__45__cpo4swapE - _ZN40_INTERNAL_ff9e59dc_4_k_cu_b3d6ad0c_219094cuda3std3__45__cpo4cendE)
_ZN40_INTERNAL_ff9e59dc_4_k_cu_b3d6ad0c_219094cuda3std3__45__cpo4cendE:
	.zero		1
	.type		_ZN40_INTERNAL_ff9e59dc_4_k_cu_b3d6ad0c_219094cuda3std6ranges3__45__cpo4swapE,@object
	.size		_ZN40_INTERNAL_ff9e59dc_4_k_cu_b3d6ad0c_219094cuda3std6ranges3__45__cpo4swapE,(.L_10 - _ZN40_INTERNAL_ff9e59dc_4_k_cu_b3d6ad0c_219094cuda3std6ranges3__45__cpo4swapE)
_ZN40_INTERNAL_ff9e59dc_4_k_cu_b3d6ad0c_219094cuda3std6ranges3__45__cpo4swapE:
	.zero		1
.L_10:


//--------------------- .nv.constant0._ZN7cutlass13device_kernelINS_4gemm6kernel13GemmUniversalIN4cute5tupleIJiiiiEEENS1_10collective13CollectiveMmaINS1_35MainloopSm100TmaUmmaWarpSpecializedILi12ELi2ELi4ENS5_IJNS4_1CILi4EEENSA_ILi2EEENSA_ILi1EEEEEEEENS5_IJNSA_ILi64EEESG_NSA_ILi32EEEEEEfNS5_IJlSD_lEEEfSJ_NS4_8TiledMMAINS4_8MMA_AtomIJNS4_17SM100_MMA_TF32_SSINS_10tfloat32_tESN_fLi64ELi64ELNS4_4UMMA5MajorE0ELSP_0ELNSO_7ScaleInE0ELSQ_0EEEEEENS4_6LayoutINS5_IJSD_SD_SD_EEENS5_IJNSA_ILi0EEESV_SV_EEEEENS5_IJNS4_10UnderscoreESY_SY_EEEEENS4_23SM90_TMA_LOAD_MULTICASTENS4_14ComposedLayoutINS4_7SwizzleILi3ELi4ELi3EEENS4_18smem_ptr_flag_bitsILi32EEENST_INS5_IJNSA_ILi8EEESH_EEENS5_IJSH_SD_EEEEEEEvNS4_8identityES11_S1B_vS1C_EENS_8epilogue10collective18CollectiveEpilogueINS1E_23Sm100TmaWarpSpecializedILi3ELi2ELi16ELb1ELb0EEEJSI_NS5_IJNST_ISG_SD_EENST_ISH_SD_EEEEEfSJ_fSJ_NS1E_6fusion15FusionCallbacksIS1I_NS1M_17LinearCombinationIffffLNS_15FloatRoundStyleE2EEESI_S1L_JEEENS4_5SM1004TMEM4LOAD26SM100_TMEM_LOAD_16dp128b8xENS4_13SM90_TMA_LOADES1B_NS4_17SM75_U32x4_LDSM_NENS4_14SM90_TMA_STOREES1B_NS4_17SM90_U32x4_STSM_NENS4_39AutoVectorizingCopyWithAssumedAlignmentILi128EEEEEEvvEEEEvNT_6ParamsE --------------------------
	.section	.nv.constant0._ZN7cutlass13device_kernelINS_4gemm6kernel13GemmUniversalIN4cute5tupleIJiiiiEEENS1_10collective13CollectiveMmaINS1_35MainloopSm100TmaUmmaWarpSpecializedILi12ELi2ELi4ENS5_IJNS4_1CILi4EEENSA_ILi2EEENSA_ILi1EEEEEEEENS5_IJNSA_ILi64EEESG_NSA_ILi32EEEEEEfNS5_IJlSD_lEEEfSJ_NS4_8TiledMMAINS4_8MMA_AtomIJNS4_17SM100_MMA_TF32_SSINS_10tfloat32_tESN_fLi64ELi64ELNS4_4UMMA5MajorE0ELSP_0ELNSO_7ScaleInE0ELSQ_0EEEEEENS4_6LayoutINS5_IJSD_SD_SD_EEENS5_IJNSA_ILi0EEESV_SV_EEEEENS5_IJNS4_10UnderscoreESY_SY_EEEEENS4_23SM90_TMA_LOAD_MULTICASTENS4_14ComposedLayoutINS4_7SwizzleILi3ELi4ELi3EEENS4_18smem_ptr_flag_bitsILi32EEENST_INS5_IJNSA_ILi8EEESH_EEENS5_IJSH_SD_EEEEEEEvNS4_8identityES11_S1B_vS1C_EENS_8epilogue10collective18CollectiveEpilogueINS1E_23Sm100TmaWarpSpecializedILi3ELi2ELi16ELb1ELb0EEEJSI_NS5_IJNST_ISG_SD_EENST_ISH_SD_EEEEEfSJ_fSJ_NS1E_6fusion15FusionCallbacksIS1I_NS1M_17LinearCombinationIffffLNS_15FloatRoundStyleE2EEESI_S1L_JEEENS4_5SM1004TMEM4LOAD26SM100_TMEM_LOAD_16dp128b8xENS4_13SM90_TMA_LOADES1B_NS4_17SM75_U32x4_LDSM_NENS4_14SM90_TMA_STOREES1B_NS4_17SM90_U32x4_STSM_NENS4_39AutoVectorizingCopyWithAssumedAlignmentILi128EEEEEEvvEEEEvNT_6ParamsE,"a",@progbits
	.sectionflags	@""
	.align	4
.nv.constant0._ZN7cutlass13device_kernelINS_4gemm6kernel13GemmUniversalIN4cute5tupleIJiiiiEEENS1_10collective13CollectiveMmaINS1_35MainloopSm100TmaUmmaWarpSpecializedILi12ELi2ELi4ENS5_IJNS4_1CILi4EEENSA_ILi2EEENSA_ILi1EEEEEEEENS5_IJNSA_ILi64EEESG_NSA_ILi32EEEEEEfNS5_IJlSD_lEEEfSJ_NS4_8TiledMMAINS4_8MMA_AtomIJNS4_17SM100_MMA_TF32_SSINS_10tfloat32_tESN_fLi64ELi64ELNS4_4UMMA5MajorE0ELSP_0ELNSO_7ScaleInE0ELSQ_0EEEEEENS4_6LayoutINS5_IJSD_SD_SD_EEENS5_IJNSA_ILi0EEESV_SV_EEEEENS5_IJNS4_10UnderscoreESY_SY_EEEEENS4_23SM90_TMA_LOAD_MULTICASTENS4_14ComposedLayoutINS4_7SwizzleILi3ELi4ELi3EEENS4_18smem_ptr_flag_bitsILi32EEENST_INS5_IJNSA_ILi8EEESH_EEENS5_IJSH_SD_EEEEEEEvNS4_8identityES11_S1B_vS1C_EENS_8epilogue10collective18CollectiveEpilogueINS1E_23Sm100TmaWarpSpecializedILi3ELi2ELi16ELb1ELb0EEEJSI_NS5_IJNST_ISG_SD_EENST_ISH_SD_EEEEEfSJ_fSJ_NS1E_6fusion15FusionCallbacksIS1I_NS1M_17LinearCombinationIffffLNS_15FloatRoundStyleE2EEESI_S1L_JEEENS4_5SM1004TMEM4LOAD26SM100_TMEM_LOAD_16dp128b8xENS4_13SM90_TMA_LOADES1B_NS4_17SM75_U32x4_LDSM_NENS4_14SM90_TMA_STOREES1B_NS4_17SM90_U32x4_STSM_NENS4_39AutoVectorizingCopyWithAssumedAlignmentILi128EEEEEEvvEEEEvNT_6ParamsE:
	.zero		2944


//--------------------- SYMBOLS --------------------------

	.type		.nv.reservedSmem.offset0,@object
	.size		.nv.reservedSmem.offset0,0x4
	.type		.nv.reservedSmem.cap,@object
	.size		.nv.reservedSmem.cap,0x4
	.type		__assertfail,@function
